	.target	sm_90a

	.elftype	@"ET_EXEC"


//--------------------- .note.nv.tkinfo           --------------------------
	.section	.note.nv.tkinfo,"",@"SHT_NOTE"
	.sectionflags	@"SHF_NOTE_NV_TKINFO"
	.tkinfo
        /*0018*/ 	.word	0x00000002
        /*0030*/ 	.string	""
        /*0030*/ 	.string	"ptxas"
        /*0030*/ 	.string	"Cuda compilation tools, release 13.0, V13.0.88"
        /*0030*/ 	.string	"Build cuda_13.0.r13.0/compiler.36424714_0"
        /*0030*/ 	.string	"-arch sm_90a -m 64 "



//--------------------- .note.nv.cuinfo           --------------------------
	.section	.note.nv.cuinfo,"",@"SHT_NOTE"
	.sectionflags	@"SHF_NOTE_NV_CUINFO"
        /*0018*/ 	.short	0x0002
        /*001a*/ 	.short	0x005a
        /*001c*/ 	.short	0x0082
	.zero		2


//--------------------- .nv.info                  --------------------------
	.section	.nv.info,"",@"SHT_CUDA_INFO"
	.align	4


	//----- nvinfo : EIATTR_REGCOUNT
	.align		4
        /*0000*/ 	.byte	0x04, 0x2f
        /*0002*/ 	.short	(.L_15 - .L_14)
	.align		4
.L_14:
        /*0004*/ 	.word	index@(_ZN7cutlass13device_kernelINS_4gemm6kernel13GemmUniversalIN4cute5tupleIJiiiiEEENS1_10collective13CollectiveMmaINS1_34MainloopSm90TmaGmmaWarpSpecializedILi4ENS5_IJNS4_1CILi1EEESB_SB_EEENS1_32KernelTmaWarpSpecializedPingpongEEENS5_IJNSA_ILi64EEENSA_ILi128EEESF_EEENS_10tfloat32_tENS5_IJlSB_lEEESI_SJ_NS4_8TiledMMAINS4_8MMA_AtomIJNS4_4SM904GMMA30MMA_64x128x8_F32TF32TF32_SS_TNILNSN_7ScaleInE1ELSP_1EEEEEENS4_6LayoutISC_NS5_IJNSA_ILi0EEEST_ST_EEEEENS5_IJNS4_10UnderscoreESW_SW_EEEEENS4_13SM90_TMA_LOADENS4_14ComposedLayoutINS4_7SwizzleILi3ELi4ELi3EEENS4_18smem_ptr_flag_bitsILi32EEENSS_INS5_IJNSA_ILi8EEENSA_ILi32EEEEEENS5_IJS16_SB_EEEEEEEvNS4_8identityESZ_S1A_vS1B_EENS_8epilogue10collective6detail29Sm90TmaWarpSpecializedAdapterINS1E_15DefaultEpilogueISI_SJ_SJ_NS1D_6thread17LinearCombinationISI_Li1EffLNS1I_9ScaleType4KindE0ELNS_15FloatRoundStyleE2ESI_EENS1_15EpilogueDefaultEEEEEvvEEEEvNT_6ParamsE)
        /*0008*/ 	.word	0x000000a8


	//----- nvinfo : EIATTR_FRAME_SIZE
	.align		4
.L_15:
        /*000c*/ 	.byte	0x04, 0x11
        /*000e*/ 	.short	(.L_17 - .L_16)
	.align		4
.L_16:
        /*0010*/ 	.word	index@(_ZN7cutlass13device_kernelINS_4gemm6kernel13GemmUniversalIN4cute5tupleIJiiiiEEENS1_10collective13CollectiveMmaINS1_34MainloopSm90TmaGmmaWarpSpecializedILi4ENS5_IJNS4_1CILi1EEESB_SB_EEENS1_32KernelTmaWarpSpecializedPingpongEEENS5_IJNSA_ILi64EEENSA_ILi128EEESF_EEENS_10tfloat32_tENS5_IJlSB_lEEESI_SJ_NS4_8TiledMMAINS4_8MMA_AtomIJNS4_4SM904GMMA30MMA_64x128x8_F32TF32TF32_SS_TNILNSN_7ScaleInE1ELSP_1EEEEEENS4_6LayoutISC_NS5_IJNSA_ILi0EEEST_ST_EEEEENS5_IJNS4_10UnderscoreESW_SW_EEEEENS4_13SM90_TMA_LOADENS4_14ComposedLayoutINS4_7SwizzleILi3ELi4ELi3EEENS4_18smem_ptr_flag_bitsILi32EEENSS_INS5_IJNSA_ILi8EEENSA_ILi32EEEEEENS5_IJS16_SB_EEEEEEEvNS4_8identityESZ_S1A_vS1B_EENS_8epilogue10collective6detail29Sm90TmaWarpSpecializedAdapterINS1E_15DefaultEpilogueISI_SJ_SJ_NS1D_6thread17LinearCombinationISI_Li1EffLNS1I_9ScaleType4KindE0ELNS_15FloatRoundStyleE2ESI_EENS1_15EpilogueDefaultEEEEEvvEEEEvNT_6ParamsE)
        /*0014*/ 	.word	0x00000000


	//----- nvinfo : EIATTR_MIN_STACK_SIZE
	.align		4
.L_17:
        /*0018*/ 	.byte	0x04, 0x12
        /*001a*/ 	.short	(.L_19 - .L_18)
	.align		4
.L_18:
        /*001c*/ 	.word	index@(_ZN7cutlass13device_kernelINS_4gemm6kernel13GemmUniversalIN4cute5tupleIJiiiiEEENS1_10collective13CollectiveMmaINS1_34MainloopSm90TmaGmmaWarpSpecializedILi4ENS5_IJNS4_1CILi1EEESB_SB_EEENS1_32KernelTmaWarpSpecializedPingpongEEENS5_IJNSA_ILi64EEENSA_ILi128EEESF_EEENS_10tfloat32_tENS5_IJlSB_lEEESI_SJ_NS4_8TiledMMAINS4_8MMA_AtomIJNS4_4SM904GMMA30MMA_64x128x8_F32TF32TF32_SS_TNILNSN_7ScaleInE1ELSP_1EEEEEENS4_6LayoutISC_NS5_IJNSA_ILi0EEEST_ST_EEEEENS5_IJNS4_10UnderscoreESW_SW_EEEEENS4_13SM90_TMA_LOADENS4_14ComposedLayoutINS4_7SwizzleILi3ELi4ELi3EEENS4_18smem_ptr_flag_bitsILi32EEENSS_INS5_IJNSA_ILi8EEENSA_ILi32EEEEEENS5_IJS16_SB_EEEEEEEvNS4_8identityESZ_S1A_vS1B_EENS_8epilogue10collective6detail29Sm90TmaWarpSpecializedAdapterINS1E_15DefaultEpilogueISI_SJ_SJ_NS1D_6thread17LinearCombinationISI_Li1EffLNS1I_9ScaleType4KindE0ELNS_15FloatRoundStyleE2ESI_EENS1_15EpilogueDefaultEEEEEvvEEEEvNT_6ParamsE)
        /*0020*/ 	.word	0x00000000
.L_19:


//--------------------- .nv.compat                --------------------------
	.section	.nv.compat,"",@"SHT_CUDA_COMPAT_INFO"
	.align	4
        /*0000*/ 	.byte	0x02, 0x09, 0x01, 0x00, 0x02, 0x02, 0x04, 0x00, 0x02, 0x05, 0x05, 0x00, 0x03, 0x07, 0x01, 0x01
        /*0010*/ 	.byte	0x02, 0x03, 0x01, 0x00, 0x02, 0x06, 0x01, 0x00, 0x04, 0x0b, 0x08, 0x00, 0x00, 0x00, 0x00, 0x00
        /*0020*/ 	.byte	0x00, 0x00, 0x00, 0x00


//--------------------- .nv.info._ZN7cutlass13device_kernelINS_4gemm6kernel13GemmUniversalIN4cute5tupleIJiiiiEEENS1_10collective13CollectiveMmaINS1_34MainloopSm90TmaGmmaWarpSpecializedILi4ENS5_IJNS4_1CILi1EEESB_SB_EEENS1_32KernelTmaWarpSpecializedPingpongEEENS5_IJNSA_ILi64EEENSA_ILi128EEESF_EEENS_10tfloat32_tENS5_IJlSB_lEEESI_SJ_NS4_8TiledMMAINS4_8MMA_AtomIJNS4_4SM904GMMA30MMA_64x128x8_F32TF32TF32_SS_TNILNSN_7ScaleInE1ELSP_1EEEEEENS4_6LayoutISC_NS5_IJNSA_ILi0EEEST_ST_EEEEENS5_IJNS4_10UnderscoreESW_SW_EEEEENS4_13SM90_TMA_LOADENS4_14ComposedLayoutINS4_7SwizzleILi3ELi4ELi3EEENS4_18smem_ptr_flag_bitsILi32EEENSS_INS5_IJNSA_ILi8EEENSA_ILi32EEEEEENS5_IJS16_SB_EEEEEEEvNS4_8identityESZ_S1A_vS1B_EENS_8epilogue10collective6detail29Sm90TmaWarpSpecializedAdapterINS1E_15DefaultEpilogueISI_SJ_SJ_NS1D_6thread17LinearCombinationISI_Li1EffLNS1I_9ScaleType4KindE0ELNS_15FloatRoundStyleE2ESI_EENS1_15EpilogueDefaultEEEEEvvEEEEvNT_6ParamsE --------------------------
	.section	.nv.info._ZN7cutlass13device_kernelINS_4gemm6kernel13GemmUniversalIN4cute5tupleIJiiiiEEENS1_10collective13CollectiveMmaINS1_34MainloopSm90TmaGmmaWarpSpecializedILi4ENS5_IJNS4_1CILi1EEESB_SB_EEENS1_32KernelTmaWarpSpecializedPingpongEEENS5_IJNSA_ILi64EEENSA_ILi128EEESF_EEENS_10tfloat32_tENS5_IJlSB_lEEESI_SJ_NS4_8TiledMMAINS4_8MMA_AtomIJNS4_4SM904GMMA30MMA_64x128x8_F32TF32TF32_SS_TNILNSN_7ScaleInE1ELSP_1EEEEEENS4_6LayoutISC_NS5_IJNSA_ILi0EEEST_ST_EEEEENS5_IJNS4_10UnderscoreESW_SW_EEEEENS4_13SM90_TMA_LOADENS4_14ComposedLayoutINS4_7SwizzleILi3ELi4ELi3EEENS4_18smem_ptr_flag_bitsILi32EEENSS_INS5_IJNSA_ILi8EEENSA_ILi32EEEEEENS5_IJS16_SB_EEEEEEEvNS4_8identityESZ_S1A_vS1B_EENS_8epilogue10collective6detail29Sm90TmaWarpSpecializedAdapterINS1E_15DefaultEpilogueISI_SJ_SJ_NS1D_6thread17LinearCombinationISI_Li1EffLNS1I_9ScaleType4KindE0ELNS_15FloatRoundStyleE2ESI_EENS1_15EpilogueDefaultEEEEEvvEEEEvNT_6ParamsE,"",@"SHT_CUDA_INFO"
	.sectionflags	@""
	.align	4


	//----- nvinfo : EIATTR_CUDA_API_VERSION
	.align		4
        /*0000*/ 	.byte	0x04, 0x37
        /*0002*/ 	.short	(.L_21 - .L_20)
.L_20:
        /*0004*/ 	.word	0x00000082


	//----- nvinfo : EIATTR_KPARAM_INFO
	.align		4
.L_21:
        /*0008*/ 	.byte	0x04, 0x17
        /*000a*/ 	.short	(.L_23 - .L_22)
.L_22:
        /*000c*/ 	.word	0x00000000
        /*0010*/ 	.short	0x0000
        /*0012*/ 	.short	0x0070
        /*0014*/ 	.byte	0x00, 0xf0, 0x01, 0x10


	//----- nvinfo : EIATTR_SPARSE_MMA_MASK
	.align		4
.L_23:
        /*0018*/ 	.byte	0x03, 0x50
        /*001a*/ 	.short	0x0000


	//----- nvinfo : EIATTR_MAXREG_COUNT
	.align		4
        /*001c*/ 	.byte	0x03, 0x1b
        /*001e*/ 	.short	0x00a8


	//----- nvinfo : EIATTR_NUM_BARRIERS
	.align		4
        /*0020*/ 	.byte	0x02, 0x4c
        /*0022*/ 	.byte	0x01
	.zero		1


	//----- nvinfo : EIATTR_EXTERNS
	.align		4
        /*0024*/ 	.byte	0x04, 0x0f
        /*0026*/ 	.short	(.L_25 - .L_24)


	//   ....[0]....
	.align		4
.L_24:
        /*0028*/ 	.word	index@(__assertfail)


	//----- nvinfo : EIATTR_MERCURY_ISA_VERSION
	.align		4
.L_25:
        /*002c*/ 	.byte	0x03, 0x5f
        /*002e*/ 	.short	0x0101


	//----- nvinfo : EIATTR_INT_WARP_WIDE_INSTR_OFFSETS
	.align		4
        /*0030*/ 	.byte	0x04, 0x31
        /*0032*/ 	.short	(.L_27 - .L_26)


	//   ....[0]....
.L_26:
        /*0034*/ 	.word	0x00000470


	//   ....[1]....
        /*0038*/ 	.word	0x00000490


	//   ....[2]....
        /*003c*/ 	.word	0x00000510


	//   ....[3]....
        /*0040*/ 	.word	0x00000520


	//   ....[4]....
        /*0044*/ 	.word	0x00000530


	//   ....[5]....
        /*0048*/ 	.word	0x00000550


	//   ....[6]....
        /*004c*/ 	.word	0x000005b0


	//   ....[7]....
        /*0050*/ 	.word	0x000005d0


	//----- nvinfo : EIATTR_COOP_GROUP_MASK_REGIDS
	.align		4
.L_27:
        /*0054*/ 	.byte	0x04, 0x29
        /*0056*/ 	.short	(.L_29 - .L_28)


	//   ....[0]....
.L_28:
        /*0058*/ 	.word	0xffffffff


	//   ....[1]....
        /*005c*/ 	.word	0xffffffff


	//   ....[2]....
        /*0060*/ 	.word	0xffffffff


	//   ....[3]....
        /*0064*/ 	.word	0xffffffff


	//   ....[4]....
        /*0068*/ 	.word	0xffffffff


	//   ....[5]....
        /*006c*/ 	.word	0xffffffff


	//----- nvinfo : EIATTR_COOP_GROUP_INSTR_OFFSETS
	.align		4
.L_29:
        /*0070*/ 	.byte	0x04, 0x28
        /*0072*/ 	.short	(.L_31 - .L_30)


	//   ....[0]....
.L_30:
        /*0074*/ 	.word	0x00000050


	//   ....[1]....
        /*0078*/ 	.word	0x00000080


	//   ....[2]....
        /*007c*/ 	.word	0x00000180


	//   ....[3]....
        /*0080*/ 	.word	0x00000390


	//   ....[4]....
        /*0084*/ 	.word	0x000003d0


	//   ....[5]....
        /*0088*/ 	.word	0x00000410


	//----- nvinfo : EIATTR_REG_RECONFIG
	.align		4
.L_31:
        /*008c*/ 	.byte	0x01, 0x54
	.zero		2


	//----- nvinfo : EIATTR_SYSCALL_OFFSETS
	.align		4
        /*0090*/ 	.byte	0x04, 0x46
        /*0092*/ 	.short	(.L_33 - .L_32)


	//   ....[0]....
.L_32:
        /*0094*/ 	.word	0x00001770


	//----- nvinfo : EIATTR_MBARRIER_INSTR_OFFSETS
	.align		4
.L_33:
        /*0098*/ 	.byte	0x04, 0x39
        /*009a*/ 	.short	(.L_35 - .L_34)


	//   ....[0]....
.L_34:
        /*009c*/ 	.word	0x00000300
        /*00a0*/ 	.word	0x000000ff
        /*00a4*/ 	.word	0x00000000
        /*00a8*/ 	.short	0x0100
        /*00aa*/ 	.byte	0x09
	.zero		1


	//   ....[1]....
        /*00ac*/ 	.word	0x00000310
        /*00b0*/ 	.word	0x000000ff
        /*00b4*/ 	.word	0x00000020
        /*00b8*/ 	.short	0x0100
        /*00ba*/ 	.byte	0x09
	.zero		1


	//   ....[2]....
        /*00bc*/ 	.word	0x00000320
        /*00c0*/ 	.word	0x000000ff
        /*00c4*/ 	.word	0x00000008
        /*00c8*/ 	.short	0x0100
        /*00ca*/ 	.byte	0x09
	.zero		1


	//   ....[3]....
        /*00cc*/ 	.word	0x00000330
        /*00d0*/ 	.word	0x000000ff
        /*00d4*/ 	.word	0x00000028
        /*00d8*/ 	.short	0x0100
        /*00da*/ 	.byte	0x09
	.zero		1


	//   ....[4]....
        /*00dc*/ 	.word	0x00000340
        /*00e0*/ 	.word	0x000000ff
        /*00e4*/ 	.word	0x00000010
        /*00e8*/ 	.short	0x0100
        /*00ea*/ 	.byte	0x09
	.zero		1


	//   ....[5]....
        /*00ec*/ 	.word	0x00000350
        /*00f0*/ 	.word	0x000000ff
        /*00f4*/ 	.word	0x00000030
        /*00f8*/ 	.short	0x0100
        /*00fa*/ 	.byte	0x09
	.zero		1


	//   ....[6]....
        /*00fc*/ 	.word	0x00000360
        /*0100*/ 	.word	0x000000ff
        /*0104*/ 	.word	0x00000018
        /*0108*/ 	.short	0x0100
        /*010a*/ 	.byte	0x09
	.zero		1


	//   ....[7]....
        /*010c*/ 	.word	0x00000370
        /*0110*/ 	.word	0x000000ff
        /*0114*/ 	.word	0x00000038
        /*0118*/ 	.short	0x0100
        /*011a*/ 	.byte	0x09
	.zero		1


	//   ....[8]....
        /*011c*/ 	.word	0x000005f0
        /*0120*/ 	.word	0x000000ff
        /*0124*/ 	.word	0x00000070
        /*0128*/ 	.short	0x0100
        /*012a*/ 	.byte	0x09
	.zero		1


	//   ....[9]....
        /*012c*/ 	.word	0x00000600
        /*0130*/ 	.word	0x000000ff
        /*0134*/ 	.word	0x00000078
        /*0138*/ 	.short	0x0100
        /*013a*/ 	.byte	0x09
	.zero		1


	//   ....[10]....
        /*013c*/ 	.word	0x00000640
        /*0140*/ 	.word	0x000000ff
        /*0144*/ 	.word	0x00000050
        /*0148*/ 	.short	0x0100
        /*014a*/ 	.byte	0x0a
	.zero		1


	//   ....[11]....
        /*014c*/ 	.word	0x00000660
        /*0150*/ 	.word	0x000000ff
        /*0154*/ 	.word	0x00000058
        /*0158*/ 	.short	0x0100
        /*015a*/ 	.byte	0x0a
	.zero		1


	//   ....[12]....
        /*015c*/ 	.word	0x00000670
        /*0160*/ 	.word	0x000000ff
        /*0164*/ 	.word	0x00000060
        /*0168*/ 	.short	0x0100
        /*016a*/ 	.byte	0x0a
	.zero		1


	//   ....[13]....
        /*016c*/ 	.word	0x00000680
        /*0170*/ 	.word	0x000000ff
        /*0174*/ 	.word	0x00000068
        /*0178*/ 	.short	0x0100
        /*017a*/ 	.byte	0x0a
	.zero		1


	//   ....[14]....
        /*017c*/ 	.word	0x00001630
        /*0180*/ 	.word	0x0000005f
        /*0184*/ 	.word	0xfffffff8
        /*0188*/ 	.short	0x010a
        /*018a*/ 	.byte	0x3f
	.zero		1


	//   ....[15]....
        /*018c*/ 	.word	0x00001800
        /*0190*/ 	.word	0x00000003
        /*0194*/ 	.word	0x00000000
        /*0198*/ 	.short	0x010a
        /*019a*/ 	.byte	0x3f
	.zero		1


	//   ....[16]....
        /*019c*/ 	.word	0x00001860
        /*01a0*/ 	.word	0x00000003
        /*01a4*/ 	.word	0x00000000
        /*01a8*/ 	.short	0x010a
        /*01aa*/ 	.byte	0x3f
	.zero		1


	//   ....[17]....
        /*01ac*/ 	.word	0x00001d80
        /*01b0*/ 	.word	0x000000ff
        /*01b4*/ 	.word	0x00000000
        /*01b8*/ 	.short	0x010a
        /*01ba*/ 	.byte	0x04
	.zero		1


	//   ....[18]....
        /*01bc*/ 	.word	0x00001dc0
        /*01c0*/ 	.word	0x000000ff
        /*01c4*/ 	.word	0x00000000
        /*01c8*/ 	.short	0x010a
        /*01ca*/ 	.byte	0x04
	.zero		1


	//   ....[19]....
        /*01cc*/ 	.word	0x000021f0
        /*01d0*/ 	.word	0x000000ff
        /*01d4*/ 	.word	0x00000000
        /*01d8*/ 	.short	0x0101
        /*01da*/ 	.byte	0x04
	.zero		1


	//   ....[20]....
        /*01dc*/ 	.word	0x000022e0
        /*01e0*/ 	.word	0x00000063
        /*01e4*/ 	.word	0x00000000
        /*01e8*/ 	.short	0x0101
        /*01ea*/ 	.byte	0x32
	.zero		1


	//   ....[21]....
        /*01ec*/ 	.word	0x000023a0
        /*01f0*/ 	.word	0x000000ff
        /*01f4*/ 	.word	0x00000000
        /*01f8*/ 	.short	0x0101
        /*01fa*/ 	.byte	0x04
	.zero		1


	//   ....[22]....
        /*01fc*/ 	.word	0x000023f0
        /*0200*/ 	.word	0x0000005f
        /*0204*/ 	.word	0x00000008
        /*0208*/ 	.short	0x010a
        /*020a*/ 	.byte	0x3f
	.zero		1


	//   ....[23]....
        /*020c*/ 	.word	0x000064d0
        /*0210*/ 	.word	0x00000060
        /*0214*/ 	.word	0x00000000
        /*0218*/ 	.short	0x0101
        /*021a*/ 	.byte	0x32
	.zero		1


	//   ....[24]....
        /*021c*/ 	.word	0x00006ee0
        /*0220*/ 	.word	0x00000007
        /*0224*/ 	.word	0x00000020
        /*0228*/ 	.short	0x010a
        /*022a*/ 	.byte	0x3f
	.zero		1


	//   ....[25]....
        /*022c*/ 	.word	0x00007340
        /*0230*/ 	.word	0x00000003
        /*0234*/ 	.word	0x00000078
        /*0238*/ 	.short	0x0101
        /*023a*/ 	.byte	0x3f
	.zero		1


	//   ....[26]....
        /*023c*/ 	.word	0x00007ab0
        /*0240*/ 	.word	0x00000007
        /*0244*/ 	.word	0x00000000
        /*0248*/ 	.short	0x010a
        /*024a*/ 	.byte	0x3f
	.zero		1


	//   ....[27]....
        /*024c*/ 	.word	0x00007b30
        /*0250*/ 	.word	0x00000009
        /*0254*/ 	.word	0x00000000
        /*0258*/ 	.short	0x010a
        /*025a*/ 	.byte	0x3f
	.zero		1


	//   ....[28]....
        /*025c*/ 	.word	0x00007bc0
        /*0260*/ 	.word	0x00000006
        /*0264*/ 	.word	0x00000000
        /*0268*/ 	.short	0x010a
        /*026a*/ 	.byte	0x3f
	.zero		1


	//   ....[29]....
        /*026c*/ 	.word	0x00007c50
        /*0270*/ 	.word	0x00000003
        /*0274*/ 	.word	0x00000000
        /*0278*/ 	.short	0x010a
        /*027a*/ 	.byte	0x3f
	.zero		1


	//   ....[30]....
        /*027c*/ 	.word	0x00007cb0
        /*0280*/ 	.word	0x0000005f
        /*0284*/ 	.word	0xfffffff8
        /*0288*/ 	.short	0x010a
        /*028a*/ 	.byte	0x3f
	.zero		1


	//   ....[31]....
        /*028c*/ 	.word	0x00007d00
        /*0290*/ 	.word	0x00000003
        /*0294*/ 	.word	0x00000000
        /*0298*/ 	.short	0x010a
        /*029a*/ 	.byte	0x3f
	.zero		1


	//   ....[32]....
        /*029c*/ 	.word	0x00007d60
        /*02a0*/ 	.word	0x00000004
        /*02a4*/ 	.word	0x00000000
        /*02a8*/ 	.short	0x010a
        /*02aa*/ 	.byte	0x3f
	.zero		1


	//   ....[33]....
        /*02ac*/ 	.word	0x00007db0
        /*02b0*/ 	.word	0x0000005f
        /*02b4*/ 	.word	0x00000008
        /*02b8*/ 	.short	0x010a
        /*02ba*/ 	.byte	0x3f
	.zero		1


	//   ....[34]....
        /*02bc*/ 	.word	0x00007e80
        /*02c0*/ 	.word	0x00000007
        /*02c4*/ 	.word	0x00000020
        /*02c8*/ 	.short	0x010a
        /*02ca*/ 	.byte	0x3f
	.zero		1


	//   ....[35]....
        /*02cc*/ 	.word	0x00007f50
        /*02d0*/ 	.word	0x00000007
        /*02d4*/ 	.word	0x00000000
        /*02d8*/ 	.short	0x010a
        /*02da*/ 	.byte	0x3f
	.zero		1


	//   ....[36]....
        /*02dc*/ 	.word	0x00007fa0
        /*02e0*/ 	.word	0x00000009
        /*02e4*/ 	.word	0x00000000
        /*02e8*/ 	.short	0x010a
        /*02ea*/ 	.byte	0x3f
	.zero		1


	//   ....[37]....
        /*02ec*/ 	.word	0x00007ff0
        /*02f0*/ 	.word	0x00000006
        /*02f4*/ 	.word	0x00000000
        /*02f8*/ 	.short	0x010a
        /*02fa*/ 	.byte	0x3f
	.zero		1


	//----- nvinfo : EIATTR_NUM_MBARRIERS
	.align		4
.L_35:
        /*02fc*/ 	.byte	0x03, 0x38
        /*02fe*/ 	.short	0x000e


	//----- nvinfo : EIATTR_EXIT_INSTR_OFFSETS
	.align		4
        /*0300*/ 	.byte	0x04, 0x1c
        /*0302*/ 	.short	(.L_37 - .L_36)


	//   ....[0]....
.L_36:
        /*0304*/ 	.word	0x00001240


	//   ....[1]....
        /*0308*/ 	.word	0x000012a0


	//   ....[2]....
        /*030c*/ 	.word	0x00006c10


	//   ....[3]....
        /*0310*/ 	.word	0x00006c40


	//   ....[4]....
        /*0314*/ 	.word	0x00007ca0


	//----- nvinfo : EIATTR_MAX_THREADS
	.align		4
.L_37:
        /*0318*/ 	.byte	0x04, 0x05
        /*031a*/ 	.short	(.L_39 - .L_38)
.L_38:
        /*031c*/ 	.word	0x00000180
        /*0320*/ 	.word	0x00000001
        /*0324*/ 	.word	0x00000001


	//----- nvinfo : EIATTR_CRS_STACK_SIZE
	.align		4
.L_39:
        /*0328*/ 	.byte	0x04, 0x1e
        /*032a*/ 	.short	(.L_41 - .L_40)
.L_40:
        /*032c*/ 	.word	0x00000000


	//----- nvinfo : EIATTR_CBANK_PARAM_SIZE
	.align		4
.L_41:
        /*0330*/ 	.byte	0x03, 0x19
        /*0332*/ 	.short	0x0470


	//----- nvinfo : EIATTR_PARAM_CBANK
	.align		4
        /*0334*/ 	.byte	0x04, 0x0a
        /*0336*/ 	.short	(.L_43 - .L_42)
	.align		4
.L_42:
        /*0338*/ 	.word	index@(.nv.constant0._ZN7cutlass13device_kernelINS_4gemm6kernel13GemmUniversalIN4cute5tupleIJiiiiEEENS1_10collective13CollectiveMmaINS1_34MainloopSm90TmaGmmaWarpSpecializedILi4ENS5_IJNS4_1CILi1EEESB_SB_EEENS1_32KernelTmaWarpSpecializedPingpongEEENS5_IJNSA_ILi64EEENSA_ILi128EEESF_EEENS_10tfloat32_tENS5_IJlSB_lEEESI_SJ_NS4_8TiledMMAINS4_8MMA_AtomIJNS4_4SM904GMMA30MMA_64x128x8_F32TF32TF32_SS_TNILNSN_7ScaleInE1ELSP_1EEEEEENS4_6LayoutISC_NS5_IJNSA_ILi0EEEST_ST_EEEEENS5_IJNS4_10UnderscoreESW_SW_EEEEENS4_13SM90_TMA_LOADENS4_14ComposedLayoutINS4_7SwizzleILi3ELi4ELi3EEENS4_18smem_ptr_flag_bitsILi32EEENSS_INS5_IJNSA_ILi8EEENSA_ILi32EEEEEENS5_IJS16_SB_EEEEEEEvNS4_8identityESZ_S1A_vS1B_EENS_8epilogue10collective6detail29Sm90TmaWarpSpecializedAdapterINS1E_15DefaultEpilogueISI_SJ_SJ_NS1D_6thread17LinearCombinationISI_Li1EffLNS1I_9ScaleType4KindE0ELNS_15FloatRoundStyleE2ESI_EENS1_15EpilogueDefaultEEEEEvvEEEEvNT_6ParamsE)
        /*033c*/ 	.short	0x0210
        /*033e*/ 	.short	0x0470


	//----- nvinfo : EIATTR_SW_WAR
	.align		4
.L_43:
        /*0340*/ 	.byte	0x04, 0x36
        /*0342*/ 	.short	(.L_45 - .L_44)
.L_44:
        /*0344*/ 	.word	0x00000008
.L_45:


//--------------------- .nv.callgraph             --------------------------
	.section	.nv.callgraph,"",@"SHT_CUDA_CALLGRAPH"
	.align	4
	.sectionentsize	8
	.align		4
        /*0000*/ 	.word	0x00000000
	.align		4
        /*0004*/ 	.word	0xffffffff
	.align		4
        /*0008*/ 	.word	index@(_ZN7cutlass13device_kernelINS_4gemm6kernel13GemmUniversalIN4cute5tupleIJiiiiEEENS1_10collective13CollectiveMmaINS1_34MainloopSm90TmaGmmaWarpSpecializedILi4ENS5_IJNS4_1CILi1EEESB_SB_EEENS1_32KernelTmaWarpSpecializedPingpongEEENS5_IJNSA_ILi64EEENSA_ILi128EEESF_EEENS_10tfloat32_tENS5_IJlSB_lEEESI_SJ_NS4_8TiledMMAINS4_8MMA_AtomIJNS4_4SM904GMMA30MMA_64x128x8_F32TF32TF32_SS_TNILNSN_7ScaleInE1ELSP_1EEEEEENS4_6LayoutISC_NS5_IJNSA_ILi0EEEST_ST_EEEEENS5_IJNS4_10UnderscoreESW_SW_EEEEENS4_13SM90_TMA_LOADENS4_14ComposedLayoutINS4_7SwizzleILi3ELi4ELi3EEENS4_18smem_ptr_flag_bitsILi32EEENSS_INS5_IJNSA_ILi8EEENSA_ILi32EEEEEENS5_IJS16_SB_EEEEEEEvNS4_8identityESZ_S1A_vS1B_EENS_8epilogue10collective6detail29Sm90TmaWarpSpecializedAdapterINS1E_15DefaultEpilogueISI_SJ_SJ_NS1D_6thread17LinearCombinationISI_Li1EffLNS1I_9ScaleType4KindE0ELNS_15FloatRoundStyleE2ESI_EENS1_15EpilogueDefaultEEEEEvvEEEEvNT_6ParamsE)
	.align		4
        /*000c*/ 	.word	index@(__assertfail)
	.align		4
        /*0010*/ 	.word	0x00000000
	.align		4
        /*0014*/ 	.word	0xfffffffe
	.align		4
        /*0018*/ 	.word	0x00000000
	.align		4
        /*001c*/ 	.word	0xfffffffd
	.align		4
        /*0020*/ 	.word	0x00000000
	.align		4
        /*0024*/ 	.word	0xfffffffc


//--------------------- .nv.constant4             --------------------------
	.section	.nv.constant4,"a",@progbits
	.align	8
	.align		8
.nv.constant4:
        /*0000*/ 	.dword	__assertfail
	.align		8
        /*0008*/ 	.dword	__unnamed_1
	.align		8
        /*0010*/ 	.dword	_ZN40_INTERNAL_24909b16_4_k_cu_6a79e233_280604cuda3std3__45__cpo5beginE
	.align		8
        /*0018*/ 	.dword	_ZN40_INTERNAL_24909b16_4_k_cu_6a79e233_280604cuda3std3__45__cpo3endE
	.align		8
        /*0020*/ 	.dword	_ZN40_INTERNAL_24909b16_4_k_cu_6a79e233_280604cuda3std3__45__cpo6cbeginE
	.align		8
        /*0028*/ 	.dword	_ZN40_INTERNAL_24909b16_4_k_cu_6a79e233_280604cuda3std3__45__cpo4cendE
	.align		8
        /*0030*/ 	.dword	_ZN40_INTERNAL_24909b16_4_k_cu_6a79e233_280604cuda3std3__442_GLOBAL__N__24909b16_4_k_cu_6a79e233_280606ignoreE
	.align		8
        /*0038*/ 	.dword	_ZN40_INTERNAL_24909b16_4_k_cu_6a79e233_280604cuda3std3__419piecewise_constructE
	.align		8
        /*0040*/ 	.dword	_ZN40_INTERNAL_24909b16_4_k_cu_6a79e233_280604cuda3std3__48in_placeE
	.align		8
        /*0048*/ 	.dword	_ZN40_INTERNAL_24909b16_4_k_cu_6a79e233_280604cuda3std6ranges3__45__cpo4swapE
	.align		8
        /*0050*/ 	.dword	_ZN40_INTERNAL_24909b16_4_k_cu_6a79e233_280604cuda3std6ranges3__45__cpo9iter_moveE
	.align		8
        /*0058*/ 	.dword	_ZN40_INTERNAL_24909b16_4_k_cu_6a79e233_280604cute7productE
	.align		8
        /*0060*/ 	.dword	_ZN40_INTERNAL_24909b16_4_k_cu_6a79e233_280604cute1_E
	.align		8
        /*0068*/ 	.dword	$str$22
	.align		8
        /*0070*/ 	.dword	$str$23


//--------------------- .text._ZN7cutlass13device_kernelINS_4gemm6kernel13GemmUniversalIN4cute5tupleIJiiiiEEENS1_10collective13CollectiveMmaINS1_34MainloopSm90TmaGmmaWarpSpecializedILi4ENS5_IJNS4_1CILi1EEESB_SB_EEENS1_32KernelTmaWarpSpecializedPingpongEEENS5_IJNSA_ILi64EEENSA_ILi128EEESF_EEENS_10tfloat32_tENS5_IJlSB_lEEESI_SJ_NS4_8TiledMMAINS4_8MMA_AtomIJNS4_4SM904GMMA30MMA_64x128x8_F32TF32TF32_SS_TNILNSN_7ScaleInE1ELSP_1EEEEEENS4_6LayoutISC_NS5_IJNSA_ILi0EEEST_ST_EEEEENS5_IJNS4_10UnderscoreESW_SW_EEEEENS4_13SM90_TMA_LOADENS4_14ComposedLayoutINS4_7SwizzleILi3ELi4ELi3EEENS4_18smem_ptr_flag_bitsILi32EEENSS_INS5_IJNSA_ILi8EEENSA_ILi32EEEEEENS5_IJS16_SB_EEEEEEEvNS4_8identityESZ_S1A_vS1B_EENS_8epilogue10collective6detail29Sm90TmaWarpSpecializedAdapterINS1E_15DefaultEpilogueISI_SJ_SJ_NS1D_6thread17LinearCombinationISI_Li1EffLNS1I_9ScaleType4KindE0ELNS_15FloatRoundStyleE2ESI_EENS1_15EpilogueDefaultEEEEEvvEEEEvNT_6ParamsE --------------------------
	.section	.text._ZN7cutlass13device_kernelINS_4gemm6kernel13GemmUniversalIN4cute5tupleIJiiiiEEENS1_10collective13CollectiveMmaINS1_34MainloopSm90TmaGmmaWarpSpecializedILi4ENS5_IJNS4_1CILi1EEESB_SB_EEENS1_32KernelTmaWarpSpecializedPingpongEEENS5_IJNSA_ILi64EEENSA_ILi128EEESF_EEENS_10tfloat32_tENS5_IJlSB_lEEESI_SJ_NS4_8TiledMMAINS4_8MMA_AtomIJNS4_4SM904GMMA30MMA_64x128x8_F32TF32TF32_SS_TNILNSN_7ScaleInE1ELSP_1EEEEEENS4_6LayoutISC_NS5_IJNSA_ILi0EEEST_ST_EEEEENS5_IJNS4_10UnderscoreESW_SW_EEEEENS4_13SM90_TMA_LOADENS4_14ComposedLayoutINS4_7SwizzleILi3ELi4ELi3EEENS4_18smem_ptr_flag_bitsILi32EEENSS_INS5_IJNSA_ILi8EEENSA_ILi32EEEEEENS5_IJS16_SB_EEEEEEEvNS4_8identityESZ_S1A_vS1B_EENS_8epilogue10collective6detail29Sm90TmaWarpSpecializedAdapterINS1E_15DefaultEpilogueISI_SJ_SJ_NS1D_6thread17LinearCombinationISI_Li1EffLNS1I_9ScaleType4KindE0ELNS_15FloatRoundStyleE2ESI_EENS1_15EpilogueDefaultEEEEEvvEEEEvNT_6ParamsE,"ax",@progbits
	.align	128
.text._ZN7cutlass13device_kernelINS_4gemm6kernel13GemmUniversalIN4cute5tupleIJiiiiEEENS1_10collective13CollectiveMmaINS1_34MainloopSm90TmaGmmaWarpSpecializedILi4ENS5_IJNS4_1CILi1EEESB_SB_EEENS1_32KernelTmaWarpSpecializedPingpongEEENS5_IJNSA_ILi64EEENSA_ILi128EEESF_EEENS_10tfloat32_tENS5_IJlSB_lEEESI_SJ_NS4_8TiledMMAINS4_8MMA_AtomIJNS4_4SM904GMMA30MMA_64x128x8_F32TF32TF32_SS_TNILNSN_7ScaleInE1ELSP_1EEEEEENS4_6LayoutISC_NS5_IJNSA_ILi0EEEST_ST_EEEEENS5_IJNS4_10UnderscoreESW_SW_EEEEENS4_13SM90_TMA_LOADENS4_14ComposedLayoutINS4_7SwizzleILi3ELi4ELi3EEENS4_18smem_ptr_flag_bitsILi32EEENSS_INS5_IJNSA_ILi8EEENSA_ILi32EEEEEENS5_IJS16_SB_EEEEEEEvNS4_8identityESZ_S1A_vS1B_EENS_8epilogue10collective6detail29Sm90TmaWarpSpecializedAdapterINS1E_15DefaultEpilogueISI_SJ_SJ_NS1D_6thread17LinearCombinationISI_Li1EffLNS1I_9ScaleType4KindE0ELNS_15FloatRoundStyleE2ESI_EENS1_15EpilogueDefaultEEEEEvvEEEEvNT_6ParamsE:
        .type           _ZN7cutlass13device_kernelINS_4gemm6kernel13GemmUniversalIN4cute5tupleIJiiiiEEENS1_10collective13CollectiveMmaINS1_34MainloopSm90TmaGmmaWarpSpecializedILi4ENS5_IJNS4_1CILi1EEESB_SB_EEENS1_32KernelTmaWarpSpecializedPingpongEEENS5_IJNSA_ILi64EEENSA_ILi128EEESF_EEENS_10tfloat32_tENS5_IJlSB_lEEESI_SJ_NS4_8TiledMMAINS4_8MMA_AtomIJNS4_4SM904GMMA30MMA_64x128x8_F32TF32TF32_SS_TNILNSN_7ScaleInE1ELSP_1EEEEEENS4_6LayoutISC_NS5_IJNSA_ILi0EEEST_ST_EEEEENS5_IJNS4_10UnderscoreESW_SW_EEEEENS4_13SM90_TMA_LOADENS4_14ComposedLayoutINS4_7SwizzleILi3ELi4ELi3EEENS4_18smem_ptr_flag_bitsILi32EEENSS_INS5_IJNSA_ILi8EEENSA_ILi32EEEEEENS5_IJS16_SB_EEEEEEEvNS4_8identityESZ_S1A_vS1B_EENS_8epilogue10collective6detail29Sm90TmaWarpSpecializedAdapterINS1E_15DefaultEpilogueISI_SJ_SJ_NS1D_6thread17LinearCombinationISI_Li1EffLNS1I_9ScaleType4KindE0ELNS_15FloatRoundStyleE2ESI_EENS1_15EpilogueDefaultEEEEEvvEEEEvNT_6ParamsE,@function
        .size           _ZN7cutlass13device_kernelINS_4gemm6kernel13GemmUniversalIN4cute5tupleIJiiiiEEENS1_10collective13CollectiveMmaINS1_34MainloopSm90TmaGmmaWarpSpecializedILi4ENS5_IJNS4_1CILi1EEESB_SB_EEENS1_32KernelTmaWarpSpecializedPingpongEEENS5_IJNSA_ILi64EEENSA_ILi128EEESF_EEENS_10tfloat32_tENS5_IJlSB_lEEESI_SJ_NS4_8TiledMMAINS4_8MMA_AtomIJNS4_4SM904GMMA30MMA_64x128x8_F32TF32TF32_SS_TNILNSN_7ScaleInE1ELSP_1EEEEEENS4_6LayoutISC_NS5_IJNSA_ILi0EEEST_ST_EEEEENS5_IJNS4_10UnderscoreESW_SW_EEEEENS4_13SM90_TMA_LOADENS4_14ComposedLayoutINS4_7SwizzleILi3ELi4ELi3EEENS4_18smem_ptr_flag_bitsILi32EEENSS_INS5_IJNSA_ILi8EEENSA_ILi32EEEEEENS5_IJS16_SB_EEEEEEEvNS4_8identityESZ_S1A_vS1B_EENS_8epilogue10collective6detail29Sm90TmaWarpSpecializedAdapterINS1E_15DefaultEpilogueISI_SJ_SJ_NS1D_6thread17LinearCombinationISI_Li1EffLNS1I_9ScaleType4KindE0ELNS_15FloatRoundStyleE2ESI_EENS1_15EpilogueDefaultEEEEEvvEEEEvNT_6ParamsE,(.L_x_196 - _ZN7cutlass13device_kernelINS_4gemm6kernel13GemmUniversalIN4cute5tupleIJiiiiEEENS1_10collective13CollectiveMmaINS1_34MainloopSm90TmaGmmaWarpSpecializedILi4ENS5_IJNS4_1CILi1EEESB_SB_EEENS1_32KernelTmaWarpSpecializedPingpongEEENS5_IJNSA_ILi64EEENSA_ILi128EEESF_EEENS_10tfloat32_tENS5_IJlSB_lEEESI_SJ_NS4_8TiledMMAINS4_8MMA_AtomIJNS4_4SM904GMMA30MMA_64x128x8_F32TF32TF32_SS_TNILNSN_7ScaleInE1ELSP_1EEEEEENS4_6LayoutISC_NS5_IJNSA_ILi0EEEST_ST_EEEEENS5_IJNS4_10UnderscoreESW_SW_EEEEENS4_13SM90_TMA_LOADENS4_14ComposedLayoutINS4_7SwizzleILi3ELi4ELi3EEENS4_18smem_ptr_flag_bitsILi32EEENSS_INS5_IJNSA_ILi8EEENSA_ILi32EEEEEENS5_IJS16_SB_EEEEEEEvNS4_8identityESZ_S1A_vS1B_EENS_8epilogue10collective6detail29Sm90TmaWarpSpecializedAdapterINS1E_15DefaultEpilogueISI_SJ_SJ_NS1D_6thread17LinearCombinationISI_Li1EffLNS1I_9ScaleType4KindE0ELNS_15FloatRoundStyleE2ESI_EENS1_15EpilogueDefaultEEEEEvvEEEEvNT_6ParamsE)
        .other          _ZN7cutlass13device_kernelINS_4gemm6kernel13GemmUniversalIN4cute5tupleIJiiiiEEENS1_10collective13CollectiveMmaINS1_34MainloopSm90TmaGmmaWarpSpecializedILi4ENS5_IJNS4_1CILi1EEESB_SB_EEENS1_32KernelTmaWarpSpecializedPingpongEEENS5_IJNSA_ILi64EEENSA_ILi128EEESF_EEENS_10tfloat32_tENS5_IJlSB_lEEESI_SJ_NS4_8TiledMMAINS4_8MMA_AtomIJNS4_4SM904GMMA30MMA_64x128x8_F32TF32TF32_SS_TNILNSN_7ScaleInE1ELSP_1EEEEEENS4_6LayoutISC_NS5_IJNSA_ILi0EEEST_ST_EEEEENS5_IJNS4_10UnderscoreESW_SW_EEEEENS4_13SM90_TMA_LOADENS4_14ComposedLayoutINS4_7SwizzleILi3ELi4ELi3EEENS4_18smem_ptr_flag_bitsILi32EEENSS_INS5_IJNSA_ILi8EEENSA_ILi32EEEEEENS5_IJS16_SB_EEEEEEEvNS4_8identityESZ_S1A_vS1B_EENS_8epilogue10collective6detail29Sm90TmaWarpSpecializedAdapterINS1E_15DefaultEpilogueISI_SJ_SJ_NS1D_6thread17LinearCombinationISI_Li1EffLNS1I_9ScaleType4KindE0ELNS_15FloatRoundStyleE2ESI_EENS1_15EpilogueDefaultEEEEEvvEEEEvNT_6ParamsE,@"STO_CUDA_ENTRY STV_DEFAULT"
_ZN7cutlass13device_kernelINS_4gemm6kernel13GemmUniversalIN4cute5tupleIJiiiiEEENS1_10collective13CollectiveMmaINS1_34MainloopSm90TmaGmmaWarpSpecializedILi4ENS5_IJNS4_1CILi1EEESB_SB_EEENS1_32KernelTmaWarpSpecializedPingpongEEENS5_IJNSA_ILi64EEENSA_ILi128EEESF_EEENS_10tfloat32_tENS5_IJlSB_lEEESI_SJ_NS4_8TiledMMAINS4_8MMA_AtomIJNS4_4SM904GMMA30MMA_64x128x8_F32TF32TF32_SS_TNILNSN_7ScaleInE1ELSP_1EEEEEENS4_6LayoutISC_NS5_IJNSA_ILi0EEEST_ST_EEEEENS5_IJNS4_10UnderscoreESW_SW_EEEEENS4_13SM90_TMA_LOADENS4_14ComposedLayoutINS4_7SwizzleILi3ELi4ELi3EEENS4_18smem_ptr_flag_bitsILi32EEENSS_INS5_IJNSA_ILi8EEENSA_ILi32EEEEEENS5_IJS16_SB_EEEEEEEvNS4_8identityESZ_S1A_vS1B_EENS_8epilogue10collective6detail29Sm90TmaWarpSpecializedAdapterINS1E_15DefaultEpilogueISI_SJ_SJ_NS1D_6thread17LinearCombinationISI_Li1EffLNS1I_9ScaleType4KindE0ELNS_15FloatRoundStyleE2ESI_EENS1_15EpilogueDefaultEEEEEvvEEEEvNT_6ParamsE:
[----:B------:R-:W0:Y:S01]  /*0000*/  LDC R1, c[0x0][0x28] ;  /* 0x00000a00ff017b82 */ /* 0x000e220000000800 */
[----:B------:R-:W1:Y:S01]  /*0010*/  S2R R4, SR_TID.X ;  /* 0x0000000000047919 */ /* 0x000e620000002100 */
[----:B------:R-:W-:Y:S01]  /*0020*/  ELECT P0, URZ, PT ;  /* 0x00000000003f782f */ /* 0x000fe20003800000 */
[----:B------:R-:W-:Y:S01]  /*0030*/  BSSY B0, `(.L_x_0) ;  /* 0x0000014000007945 */ /* 0x000fe20003800000 */
[----:B-1----:R-:W-:-:S05]  /*0040*/  SHF.R.U32.HI R0, RZ, 0x5, R4 ;  /* 0x00000005ff007819 */ /* 0x002fca0000011604 */
[----:B------:R-:W1:Y:S02]  /*0050*/  SHFL.IDX PT, R2, R0, RZ, 0x1f ;  /* 0x00001fff00027589 */ /* 0x000e6400000e0000 */
[----:B-1----:R-:W-:Y:S02]  /*0060*/  R2UR UR8, R2 ;  /* 0x00000000020872ca */ /* 0x002fe400000e0000 */
[----:B------:R-:W-:-:S05]  /*0070*/  SHF.R.U32.HI R2, RZ, 0x7, R4 ;  /* 0x00000007ff027819 */ /* 0x000fca0000011604 */
[----:B------:R1:W2:Y:S06]  /*0080*/  SHFL.IDX PT, R3, R2, RZ, 0x1f ;  /* 0x00001fff02037589 */ /* 0x0002ac00000e0000 */
[----:B------:R-:W-:Y:S02]  /*0090*/  USHF.R.S32.HI UR4, URZ, 0x1f, UR8 ;  /* 0x0000001f3f047899 */ /* 0x000fe40008011408 */
[----:B------:R-:W-:Y:S02]  /*00a0*/  ISETP.NE.OR P0, PT, RZ, UR8, !P0 ;  /* 0x00000008ff007c0c */ /* 0x000fe4000c705670 */
[----:B------:R-:W-:-:S04]  /*00b0*/  ULEA.HI UR4, UR4, UR8, URZ, 0x2 ;  /* 0x0000000804047291 */ /* 0x000fc8000f8f103f */
[----:B------:R-:W-:-:S04]  /*00c0*/  ULOP3.LUT UR4, UR4, 0xfffffffc, URZ, 0xc0, !UPT ;  /* 0xfffffffc04047892 */ /* 0x000fc8000f8ec03f */
[----:B------:R-:W-:-:S03]  /*00d0*/  UIADD3 UR8, UR8, -UR4, URZ ;  /* 0x8000000408087290 */ /* 0x000fc6000fffe03f */
[----:B01----:R-:W-:Y:S09]  /*00e0*/  @P0 BRA `(.L_x_1) ;  /* 0x0000000000200947 */ /* 0x003ff20003800000 */
[----:B------:R-:W-:Y:S02]  /*00f0*/  ULDC.64 UR4, c[0x0][0x198] ;  /* 0x0000660000047ab9 */ /* 0x000fe40000000a00 */
[----:B------:R-:W-:Y:S02]  /*0100*/  UIADD3 UR6, UP0, UR4, 0xf0, URZ ;  /* 0x000000f004067890 */ /* 0x000fe4000ff1e03f */
[----:B------:R-:W-:Y:S02]  /*0110*/  UIADD3 UR4, UP1, UR4, 0x1f0, URZ ;  /* 0x000001f004047890 */ /* 0x000fe4000ff3e03f */
[----:B------:R-:W-:Y:S02]  /*0120*/  UIADD3.X UR7, URZ, UR5, URZ, UP0, !UPT ;  /* 0x000000053f077290 */ /* 0x000fe400087fe43f */
[----:B------:R-:W-:-:S07]  /*0130*/  UIADD3.X UR5, URZ, UR5, URZ, UP1, !UPT ;  /* 0x000000053f057290 */ /* 0x000fce0008ffe43f */
[----:B------:R0:W-:Y:S02]  /*0140*/  UTMACCTL.PF [UR6] ;  /* 0x00000000060079b9 */ /* 0x0001e40008040000 */
[----:B------:R0:W-:Y:S02]  /*0150*/  UTMACCTL.PF [UR4] ;  /* 0x00000000040079b9 */ /* 0x0001e40008040000 */
[----:B0-----:R-:W-:Y:S01]  /*0160*/  NOP ;  /* 0x0000000000007918 */ /* 0x001fe20000000000 */
.L_x_1:
[----:B------:R-:W-:Y:S05]  /*0170*/  BSYNC B0 ;  /* 0x0000000000007941 */ /* 0x000fea0003800000 */
.L_x_0:
[----:B------:R-:W0:Y:S01]  /*0180*/  SHFL.IDX PT, R5, R0, RZ, 0x1f ;  /* 0x00001fff00057589 */ /* 0x000e2200000e0000 */
[----:B--2---:R-:W-:Y:S01]  /*0190*/  R2UR UR15, R3 ;  /* 0x00000000030f72ca */ /* 0x004fe200000e0000 */
[----:B------:R-:W-:-:S04]  /*01a0*/  UISETP.NE.AND UP0, UPT, UR8, 0x3, UPT ;  /* 0x000000030800788c */ /* 0x000fc8000bf05270 */
[----:B------:R-:W-:-:S08]  /*01b0*/  UISETP.EQ.OR UP0, UPT, UR8, URZ, !UP0 ;  /* 0x0000003f0800728c */ /* 0x000fd0000c702670 */
[----:B------:R-:W-:Y:S02]  /*01c0*/  UIADD3 UR18, UR15, -0x1, URZ ;  /* 0xffffffff0f127890 */ /* 0x000fe4000fffe03f */
[----:B------:R-:W-:Y:S02]  /*01d0*/  UISETP.EQ.AND UP0, UPT, UR15, URZ, UP0 ;  /* 0x0000003f0f00728c */ /* 0x000fe40008702270 */
[----:B------:R-:W-:Y:S02]  /*01e0*/  UISETP.GE.U32.AND UP1, UPT, UR18, 0x2, UPT ;  /* 0x000000021200788c */ /* 0x000fe4000bf26070 */
[----:B------:R-:W-:Y:S01]  /*01f0*/  USEL UR40, URZ, 0x1, !UP0 ;  /* 0x000000013f287887 */ /* 0x000fe2000c000000 */
[----:B0-----:R-:W-:-:S03]  /*0200*/  ISETP.NE.AND P0, PT, R5, RZ, PT ;  /* 0x000000ff0500720c */ /* 0x001fc60003f05270 */
[----:B------:R-:W-:-:S10]  /*0210*/  USEL UR40, UR40, 0x2, UP1 ;  /* 0x0000000228287887 */ /* 0x000fd40008800000 */
[----:B------:R-:W-:Y:S05]  /*0220*/  @P0 BRA `(.L_x_2) ;  /* 0x0000000000580947 */ /* 0x000fea0003800000 */
[----:B------:R-:W0:Y:S01]  /*0230*/  S2UR UR9, SR_CgaCtaId ;  /* 0x00000000000979c3 */ /* 0x000e220000008800 */
[----:B------:R-:W-:Y:S01]  /*0240*/  UMOV UR4, 0x400 ;  /* 0x0000040000047882 */ /* 0x000fe20000000000 */
[----:B------:R-:W-:Y:S01]  /*0250*/  UMOV UR5, 0x1 ;  /* 0x0000000100057882 */ /* 0x000fe20000000000 */
[----:B------:R-:W-:Y:S01]  /*0260*/  UMOV UR6, 0x80 ;  /* 0x0000008000067882 */ /* 0x000fe20000000000 */
[----:B------:R-:W-:Y:S01]  /*0270*/  ELECT P0, URZ, PT ;  /* 0x00000000003f782f */ /* 0x000fe20003800000 */
[----:B------:R-:W-:-:S04]  /*0280*/  UIADD3 UR6, -UR6, 0x100000, URZ ;  /* 0x0010000006067890 */ /* 0x000fc8000fffe13f */
[----:B------:R-:W-:Y:S02]  /*0290*/  USHF.L.U32 UR7, UR6, 0xb, URZ ;  /* 0x0000000b06077899 */ /* 0x000fe4000800063f */
[----:B------:R-:W-:Y:S02]  /*02a0*/  USHF.L.U32 UR6, UR6, 0x1, URZ ;  /* 0x0000000106067899 */ /* 0x000fe4000800063f */
[----:B0-----:R-:W-:Y:S02]  /*02b0*/  ULEA UR9, UR9, UR4, 0x18 ;  /* 0x0000000409097291 */ /* 0x001fe4000f8ec03f */
[----:B------:R-:W-:-:S04]  /*02c0*/  UIADD3 UR4, -UR5, 0x100000, URZ ;  /* 0x0010000005047890 */ /* 0x000fc8000fffe13f */
[----:B------:R-:W-:Y:S02]  /*02d0*/  USHF.L.U32 UR5, UR4, 0xb, URZ ;  /* 0x0000000b04057899 */ /* 0x000fe4000800063f */
[----:B------:R-:W-:Y:S01]  /*02e0*/  USHF.L.U32 UR4, UR4, 0x1, URZ ;  /* 0x0000000104047899 */ /* 0x000fe2000800063f */
[----:B------:R-:W0:Y:S11]  /*02f0*/  FENCE.VIEW.ASYNC.S ;  /* 0x00000000000073c6 */ /* 0x000e360000000000 */
[----:B0-----:R0:W1:Y:S01]  /*0300*/  SYNCS.EXCH.64 URZ, [UR9], UR4 ;  /* 0x00000004093f75b2 */ /* 0x0010620008000100 */
[----:B------:R0:W2:Y:S01]  /*0310*/  SYNCS.EXCH.64 URZ, [UR9+0x20], UR6 ;  /* 0x00002006093f75b2 */ /* 0x0000a20008000100 */
[----:B------:R0:W3:Y:S01]  /*0320*/  SYNCS.EXCH.64 URZ, [UR9+0x8], UR4 ;  /* 0x00000804093f75b2 */ /* 0x0000e20008000100 */
[----:B------:R0:W4:Y:S01]  /*0330*/  SYNCS.EXCH.64 URZ, [UR9+0x28], UR6 ;  /* 0x00002806093f75b2 */ /* 0x0001220008000100 */
[----:B------:R0:W0:Y:S01]  /*0340*/  SYNCS.EXCH.64 URZ, [UR9+0x10], UR4 ;  /* 0x00001004093f75b2 */ /* 0x0000220008000100 */
[----:B------:R0:W0:Y:S01]  /*0350*/  SYNCS.EXCH.64 URZ, [UR9+0x30], UR6 ;  /* 0x00003006093f75b2 */ /* 0x0000220008000100 */
[----:B------:R0:W0:Y:S01]  /*0360*/  SYNCS.EXCH.64 URZ, [UR9+0x18], UR4 ;  /* 0x00001804093f75b2 */ /* 0x0000220008000100 */
[----:B------:R0:W0:Y:S01]  /*0370*/  SYNCS.EXCH.64 URZ, [UR9+0x38], UR6 ;  /* 0x00003806093f75b2 */ /* 0x0000220008000100 */
[----:B------:R-:W-:Y:S01]  /*0380*/  NOP ;  /* 0x0000000000007918 */ /* 0x000fe20000000000 */
.L_x_2:
[----:B------:R-:W5:Y:S01]  /*0390*/  SHFL.IDX PT, R5, R0, RZ, 0x1f ;  /* 0x00001fff00057589 */ /* 0x000f6200000e0000 */
[----:B------:R-:W-:Y:S01]  /*03a0*/  ELECT P0, URZ, PT ;  /* 0x00000000003f782f */ /* 0x000fe20003800000 */
[----:B------:R-:W-:Y:S01]  /*03b0*/  NOP ;  /* 0x0000000000007918 */ /* 0x000fe20000000000 */
[----:B------:R-:W-:Y:S01]  /*03c0*/  ELECT P1, URZ, PT ;  /* 0x00000000003f782f */ /* 0x000fe20003820000 */
[----:B------:R-:W1:Y:S01]  /*03d0*/  SHFL.IDX PT, R3, R0, RZ, 0x1f ;  /* 0x00001fff00037589 */ /* 0x000e6200000e0000 */
[----:B0-----:R-:W-:Y:S01]  /*03e0*/  UMOV UR4, 0x20 ;  /* 0x0000002000047882 */ /* 0x001fe20000000000 */
[----:B------:R-:W-:Y:S01]  /*03f0*/  UMOV UR12, 0x80 ;  /* 0x00000080000c7882 */ /* 0x000fe20000000000 */
[----:B------:R-:W-:Y:S01]  /*0400*/  NOP ;  /* 0x0000000000007918 */ /* 0x000fe20000000000 */
[----:B------:R0:W0:Y:S01]  /*0410*/  SHFL.IDX PT, R95, R2, RZ, 0x1f ;  /* 0x00001fff025f7589 */ /* 0x00002200000e0000 */
[----:B------:R-:W-:Y:S01]  /*0420*/  ULDC.64 UR54, c[0x0][0x208] ;  /* 0x0000820000367ab9 */ /* 0x000fe20000000a00 */
[----:B-----5:R-:W-:-:S02]  /*0430*/  ISETP.NE.OR P0, PT, R5, RZ, !P0 ;  /* 0x000000ff0500720c */ /* 0x020fc40004705670 */
[----:B-1----:R-:W-:Y:S02]  /*0440*/  ISETP.NE.OR P1, PT, R3, RZ, !P1 ;  /* 0x000000ff0300720c */ /* 0x002fe40004f25670 */
[----:B------:R-:W-:-:S04]  /*0450*/  SHF.R.S32.HI R3, RZ, 0x1f, R4 ;  /* 0x0000001fff037819 */ /* 0x000fc80000011404 */
[----:B------:R-:W-:-:S05]  /*0460*/  LEA.HI R3, R3, R4, RZ, 0x7 ;  /* 0x0000000403037211 */ /* 0x000fca00078f38ff */
[----:B------:R-:W-:Y:S01]  /*0470*/  VOTEU.ALL UP0, P0 ;  /* 0x00000000003f7886 */ /* 0x000fe20000000000 */
[----:B------:R-:W-:Y:S01]  /*0480*/  LOP3.LUT R3, R3, 0xffffff80, RZ, 0xc0, !PT ;  /* 0xffffff8003037812 */ /* 0x000fe200078ec0ff */
[----:B------:R-:W-:-:S03]  /*0490*/  VOTEU.ALL UP1, P1 ;  /* 0x00000000003f7886 */ /* 0x000fc60000820000 */
[----:B------:R-:W1:Y:S01]  /*04a0*/  @!UP0 S2UR UR7, SR_CgaCtaId ;  /* 0x00000000000789c3 */ /* 0x000e620000008800 */
[----:B------:R-:W-:Y:S01]  /*04b0*/  @!UP0 UMOV UR6, 0x400 ;  /* 0x0000040000068882 */ /* 0x000fe20000000000 */
[----:B------:R-:W-:-:S04]  /*04c0*/  @!UP0 UIADD3 UR4, -UR4, 0x100000, URZ ;  /* 0x0010000004048890 */ /* 0x000fc8000fffe13f */
[----:B------:R-:W-:Y:S02]  /*04d0*/  @!UP0 USHF.L.U32 UR5, UR4, 0xb, URZ ;  /* 0x0000000b04058899 */ /* 0x000fe4000800063f */
[----:B------:R-:W-:Y:S01]  /*04e0*/  @!UP0 USHF.L.U32 UR4, UR4, 0x1, URZ ;  /* 0x0000000104048899 */ /* 0x000fe2000800063f */
[----:B------:R-:W-:Y:S01]  /*04f0*/  IMAD.IADD R3, R4, 0x1, -R3 ;  /* 0x0000000104037824 */ /* 0x000fe200078e0a03 */
[----:B------:R-:W-:Y:S01]  /*0500*/  @!UP1 UMOV UR10, 0x400 ;  /* 0x00000400000a9882 */ /* 0x000fe20000000000 */
[----:B------:R-:W-:Y:S01]  /*0510*/  VOTEU.ALL UP2, P1 ;  /* 0x00000000003f7886 */ /* 0x000fe20000840000 */
[----:B------:R-:W-:Y:S01]  /*0520*/  VOTEU.ALL UP3, P1 ;  /* 0x00000000003f7886 */ /* 0x000fe20000860000 */
[----:B------:R-:W-:Y:S01]  /*0530*/  VOTEU.ALL UP4, P1 ;  /* 0x00000000003f7886 */ /* 0x000fe20000880000 */
[----:B------:R-:W5:Y:S01]  /*0540*/  @!UP1 S2UR UR11, SR_CgaCtaId ;  /* 0x00000000000b99c3 */ /* 0x000f620000008800 */
[----:B------:R-:W-:Y:S01]  /*0550*/  VOTEU.ALL UP5, P1 ;  /* 0x00000000003f7886 */ /* 0x000fe200008a0000 */
[----:B------:R-:W-:Y:S01]  /*0560*/  ISETP.NE.AND P1, PT, RZ, UR15, PT ;  /* 0x0000000fff007c0c */ /* 0x000fe2000bf25270 */
[----:B-1----:R-:W-:-:S02]  /*0570*/  @!UP0 ULEA UR9, UR7, UR6, 0x18 ;  /* 0x0000000607098291 */ /* 0x002fc4000f8ec03f */
[----:B------:R-:W-:-:S04]  /*0580*/  @!UP1 UIADD3 UR6, -UR12, 0x100000, URZ ;  /* 0x001000000c069890 */ /* 0x000fc8000fffe13f */
[----:B------:R-:W-:Y:S02]  /*0590*/  @!UP1 USHF.L.U32 UR7, UR6, 0xb, URZ ;  /* 0x0000000b06079899 */ /* 0x000fe4000800063f */
[----:B------:R-:W-:Y:S01]  /*05a0*/  @!UP1 USHF.L.U32 UR6, UR6, 0x1, URZ ;  /* 0x0000000106069899 */ /* 0x000fe2000800063f */
[----:B------:R-:W-:Y:S01]  /*05b0*/  VOTEU.ALL UP0, P0 ;  /* 0x00000000003f7886 */ /* 0x000fe20000000000 */
[----:B-----5:R-:W-:Y:S01]  /*05c0*/  @!UP1 ULEA UR10, UR11, UR10, 0x18 ;  /* 0x0000000a0b0a9291 */ /* 0x020fe2000f8ec03f */
[----:B------:R-:W-:Y:S01]  /*05d0*/  VOTEU.ALL UP1, P0 ;  /* 0x00000000003f7886 */ /* 0x000fe20000020000 */
[----:B------:R-:W1:Y:S02]  /*05e0*/  FENCE.VIEW.ASYNC.S ;  /* 0x00000000000073c6 */ /* 0x000e640000000000 */
[----:B-1----:R-:W2:Y:S02]  /*05f0*/  @!UP0 SYNCS.EXCH.64 URZ, [UR9+0x70], UR4 ;  /* 0x00007004093f85b2 */ /* 0x002ea40008000100 */
[----:B------:R1:W2:Y:S01]  /*0600*/  @!UP1 SYNCS.EXCH.64 URZ, [UR9+0x78], UR4 ;  /* 0x00007804093f95b2 */ /* 0x0002a20008000100 */
[----:B------:R-:W-:Y:S01]  /*0610*/  NOP ;  /* 0x0000000000007918 */ /* 0x000fe20000000000 */
[----:B-1----:R-:W-:-:S02]  /*0620*/  ULDC.64 UR4, c[0x0][0x598] ;  /* 0x0001660000047ab9 */ /* 0x002fc40000000a00 */
[----:B------:R-:W-:Y:S02]  /*0630*/  ISETP.NE.U32.AND P0, PT, RZ, UR4, PT ;  /* 0x00000004ff007c0c */ /* 0x000fe4000bf05070 */
[----:B------:R1:W2:Y:S02]  /*0640*/  @!UP2 SYNCS.EXCH.64 URZ, [UR10+0x50], UR6 ;  /* 0x000050060a3fa5b2 */ /* 0x0002a40008000100 */
[----:B------:R-:W-:Y:S01]  /*0650*/  ISETP.NE.AND.EX P0, PT, RZ, UR5, PT, P0 ;  /* 0x00000005ff007c0c */ /* 0x000fe2000bf05300 */
[----:B------:R1:W2:Y:S01]  /*0660*/  @!UP3 SYNCS.EXCH.64 URZ, [UR10+0x58], UR6 ;  /* 0x000058060a3fb5b2 */ /* 0x0002a20008000100 */
[----:B------:R1:W2:Y:S01]  /*0670*/  @!UP4 SYNCS.EXCH.64 URZ, [UR10+0x60], UR6 ;  /* 0x000060060a3fc5b2 */ /* 0x0002a20008000100 */
[----:B------:R1:W2:Y:S01]  /*0680*/  @!UP5 SYNCS.EXCH.64 URZ, [UR10+0x68], UR6 ;  /* 0x000068060a3fd5b2 */ /* 0x0002a20008000100 */
[----:B------:R-:W-:Y:S01]  /*0690*/  NOP ;  /* 0x0000000000007918 */ /* 0x000fe20000000000 */
[----:B--234-:R-:W-:Y:S08]  /*06a0*/  BAR.SYNC.DEFER_BLOCKING 0x0 ;  /* 0x0000000000007b1d */ /* 0x01cff00000010000 */
[----:B01----:R-:W-:Y:S05]  /*06b0*/  @!P0 BRA `(.L_x_3) ;  /* 0x00000000001c8947 */ /* 0x003fea0003800000 */
[----:B------:R-:W0:Y:S02]  /*06c0*/  LDC.64 R6, c[0x0][0x598] ;  /* 0x00016600ff067b82 */ /* 0x000e240000000a00 */
[----:B0-----:R-:W2:Y:S02]  /*06d0*/  LDG.E.64 R6, desc[UR54][R6.64] ;  /* 0x0000003606067981 */ /* 0x001ea4000c1e1b00 */
[----:B--2---:R-:W-:-:S04]  /*06e0*/  ISETP.NE.U32.AND P0, PT, R6, RZ, PT ;  /* 0x000000ff0600720c */ /* 0x004fc80003f05070 */
[----:B------:R-:W-:-:S13]  /*06f0*/  ISETP.NE.AND.EX P0, PT, R7, RZ, PT, P0 ;  /* 0x000000ff0700720c */ /* 0x000fda0003f05300 */
[----:B------:R-:W-:Y:S05]  /*0700*/  @!P0 BRA `(.L_x_3) ;  /* 0x0000000000088947 */ /* 0x000fea0003800000 */
[----:B------:R1:W5:Y:S01]  /*0710*/  LD.E R22, desc[UR54][R6.64] ;  /* 0x0000003606167980 */ /* 0x000362000c101900 */
[----:B------:R-:W-:Y:S05]  /*0720*/  BRA `(.L_x_4) ;  /* 0x0000000000247947 */ /* 0x000fea0003800000 */
.L_x_3:
[----:B------:R-:W-:Y:S02]  /*0730*/  ULDC.64 UR4, c[0x0][0x588] ;  /* 0x0001620000047ab9 */ /* 0x000fe40000000a00 */
[----:B------:R-:W-:-:S04]  /*0740*/  ISETP.NE.U32.AND P0, PT, RZ, UR4, PT ;  /* 0x00000004ff007c0c */ /* 0x000fc8000bf05070 */
[----:B------:R-:W-:-:S13]  /*0750*/  ISETP.NE.AND.EX P0, PT, RZ, UR5, PT, P0 ;  /* 0x00000005ff007c0c */ /* 0x000fda000bf05300 */
[----:B------:R-:W-:Y:S05]  /*0760*/  @!P0 BRA `(.L_x_5) ;  /* 0x00000000000c8947 */ /* 0x000fea0003800000 */
[----:B------:R-:W0:Y:S02]  /*0770*/  LDC.64 R22, c[0x0][0x588] ;  /* 0x00016200ff167b82 */ /* 0x000e240000000a00 */
[----:B0-----:R0:W5:Y:S01]  /*0780*/  LDG.E R22, desc[UR54][R22.64] ;  /* 0x0000003616167981 */ /* 0x001162000c1e1900 */
[----:B------:R-:W-:Y:S05]  /*0790*/  BRA `(.L_x_4) ;  /* 0x0000000000087947 */ /* 0x000fea0003800000 */
.L_x_5:
[----:B------:R-:W-:Y:S02]  /*07a0*/  ULDC UR4, c[0x0][0x580] ;  /* 0x0001600000047ab9 */ /* 0x000fe40000000800 */
[----:B------:R-:W-:-:S07]  /*07b0*/  IMAD.U32 R22, RZ, RZ, UR4 ;  /* 0x00000004ff167e24 */ /* 0x000fce000f8e00ff */
.L_x_4:
[----:B------:R-:W-:Y:S02]  /*07c0*/  ULDC.64 UR4, c[0x0][0x5a0] ;  /* 0x0001680000047ab9 */ /* 0x000fe40000000a00 */
[----:B------:R-:W-:-:S04]  /*07d0*/  ISETP.NE.U32.AND P0, PT, RZ, UR4, PT ;  /* 0x00000004ff007c0c */ /* 0x000fc8000bf05070 */
[----:B------:R-:W-:-:S13]  /*07e0*/  ISETP.NE.AND.EX P0, PT, RZ, UR5, PT, P0 ;  /* 0x00000005ff007c0c */ /* 0x000fda000bf05300 */
[----:B------:R-:W-:Y:S05]  /*07f0*/  @!P0 BRA `(.L_x_6) ;  /* 0x00000000001c8947 */ /* 0x000fea0003800000 */
[----:B-1----:R-:W1:Y:S02]  /*0800*/  LDC.64 R6, c[0x0][0x5a0] ;  /* 0x00016800ff067b82 */ /* 0x002e640000000a00 */
[----:B-1----:R-:W2:Y:S02]  /*0810*/  LDG.E.64 R6, desc[UR54][R6.64] ;  /* 0x0000003606067981 */ /* 0x002ea4000c1e1b00 */
[----:B--2---:R-:W-:-:S04]  /*0820*/  ISETP.NE.U32.AND P0, PT, R6, RZ, PT ;  /* 0x000000ff0600720c */ /* 0x004fc80003f05070 */
[----:B------:R-:W-:-:S13]  /*0830*/  ISETP.NE.AND.EX P0, PT, R7, RZ, PT, P0 ;  /* 0x000000ff0700720c */ /* 0x000fda0003f05300 */
[----:B------:R-:W-:Y:S05]  /*0840*/  @!P0 BRA `(.L_x_6) ;  /* 0x0000000000088947 */ /* 0x000fea0003800000 */
[----:B0-----:R2:W5:Y:S01]  /*0850*/  LD.E R23, desc[UR54][R6.64] ;  /* 0x0000003606177980 */ /* 0x001562000c101900 */
[----:B------:R-:W-:Y:S05]  /*0860*/  BRA `(.L_x_7) ;  /* 0x0000000000247947 */ /* 0x000fea0003800000 */
.L_x_6:
[----:B------:R-:W-:Y:S02]  /*0870*/  ULDC.64 UR4, c[0x0][0x590] ;  /* 0x0001640000047ab9 */ /* 0x000fe40000000a00 */
[----:B------:R-:W-:-:S04]  /*0880*/  ISETP.NE.U32.AND P0, PT, RZ, UR4, PT ;  /* 0x00000004ff007c0c */ /* 0x000fc8000bf05070 */
[----:B------:R-:W-:-:S13]  /*0890*/  ISETP.NE.AND.EX P0, PT, RZ, UR5, PT, P0 ;  /* 0x00000005ff007c0c */ /* 0x000fda000bf05300 */
[----:B------:R-:W-:Y:S05]  /*08a0*/  @!P0 BRA `(.L_x_8) ;  /* 0x00000000000c8947 */ /* 0x000fea0003800000 */
[----:B-1----:R-:W0:Y:S02]  /*08b0*/  LDC.64 R6, c[0x0][0x590] ;  /* 0x00016400ff067b82 */ /* 0x002e240000000a00 */
[----:B0-----:R0:W5:Y:S01]  /*08c0*/  LDG.E R23, desc[UR54][R6.64] ;  /* 0x0000003606177981 */ /* 0x001162000c1e1900 */
[----:B------:R-:W-:Y:S05]  /*08d0*/  BRA `(.L_x_7) ;  /* 0x0000000000087947 */ /* 0x000fea0003800000 */
.L_x_8:
[----:B------:R-:W-:Y:S02]  /*08e0*/  ULDC UR4, c[0x0][0x584] ;  /* 0x0001610000047ab9 */ /* 0x000fe40000000800 */
[----:B0-----:R-:W-:-:S07]  /*08f0*/  IMAD.U32 R23, RZ, RZ, UR4 ;  /* 0x00000004ff177e24 */ /* 0x001fce000f8e00ff */
.L_x_7:
[----:B------:R-:W3:Y:S01]  /*0900*/  S2UR UR10, SR_CTAID.Y ;  /* 0x00000000000a79c3 */ /* 0x000ee20000002600 */
[----:B------:R-:W-:Y:S01]  /*0910*/  ULDC UR5, c[0x0][0x65c] ;  /* 0x0001970000057ab9 */ /* 0x000fe20000000800 */
[----:B------:R-:W-:Y:S01]  /*0920*/  UISETP.NE.AND UP0, UPT, UR15, 0x2, UPT ;  /* 0x000000020f00788c */ /* 0x000fe2000bf05270 */
[----:B------:R-:W-:Y:S01]  /*0930*/  IMAD.MOV.U32 R18, RZ, RZ, -0x1 ;  /* 0xffffffffff127424 */ /* 0x000fe200078e00ff */
[----:B------:R-:W-:Y:S01]  /*0940*/  UISETP.NE.AND UP2, UPT, UR5, 0x1, UPT ;  /* 0x000000010500788c */ /* 0x000fe2000bf45270 */
[----:B------:R-:W-:Y:S02]  /*0950*/  IMAD.MOV.U32 R2, RZ, RZ, -0x1 ;  /* 0xffffffffff027424 */ /* 0x000fe400078e00ff */
[----:B------:R-:W-:Y:S01]  /*0960*/  IMAD.MOV.U32 R19, RZ, RZ, -0x1 ;  /* 0xffffffffff137424 */ /* 0x000fe200078e00ff */
[----:B------:R-:W4:Y:S01]  /*0970*/  S2UR UR4, SR_CTAID.X ;  /* 0x00000000000479c3 */ /* 0x000f220000002500 */
[----:B------:R-:W-:-:S06]  /*0980*/  UP2UR UR38, UPR, URZ, 0x4 ;  /* 0x000000043f267883 */ /* 0x000fcc0008000000 */
[----:B------:R-:W-:Y:S01]  /*0990*/  @UP2 ULDC UR12, c[0x0][0x10] ;  /* 0x00000400000c2ab9 */ /* 0x000fe20000000800 */
[----:B------:R-:W-:Y:S01]  /*09a0*/  @UP2 UMOV UR7, URZ ;  /* 0x0000003f00072c82 */ /* 0x000fe20008000000 */
[----:B------:R-:W-:Y:S01]  /*09b0*/  @UP2 UMOV UR5, URZ ;  /* 0x0000003f00052c82 */ /* 0x000fe20008000000 */
[----:B012---:R-:W0:Y:S01]  /*09c0*/  LDC.64 R6, c[0x0][0x650] ;  /* 0x00019400ff067b82 */ /* 0x007e220000000a00 */
[----:B---3--:R-:W-:Y:S02]  /*09d0*/  @UP2 UMOV UR9, UR10 ;  /* 0x0000000a00092c82 */ /* 0x008fe40008000000 */
[----:B------:R-:W-:Y:S01]  /*09e0*/  @UP2 UMOV UR6, UR9 ;  /* 0x0000000900062c82 */ /* 0x000fe20008000000 */
[----:B------:R-:W-:Y:S01]  /*09f0*/  @!UP2 UMOV UR9, UR10 ;  /* 0x0000000a0009ac82 */ /* 0x000fe20008000000 */
[----:B----4-:R-:W-:-:S03]  /*0a00*/  @UP2 UIMAD.WIDE.U32 UR12, UR4, UR12, UR6 ;  /* 0x0000000c040c22a5 */ /* 0x010fc6000f8e0006 */
[----:B------:R-:W-:Y:S01]  /*0a10*/  @!UP2 ULDC UR6, c[0x0][0xc] ;  /* 0x000003000006aab9 */ /* 0x000fe20000000800 */
[----:B------:R-:W-:Y:S01]  /*0a20*/  @UP2 UIADD3 UR14, UR13, UR5, URZ ;  /* 0x000000050d0e2290 */ /* 0x000fe2000fffe03f */
[----:B------:R-:W-:Y:S02]  /*0a30*/  ULDC UR10, c[0x0][0xc] ;  /* 0x00000300000a7ab9 */ /* 0x000fe40000000800 */
[----:B------:R-:W-:Y:S01]  /*0a40*/  UMOV UR5, URZ ;  /* 0x0000003f00057c82 */ /* 0x000fe20008000000 */
[----:B------:R-:W-:Y:S01]  /*0a50*/  ULDC UR11, c[0x0][0x10] ;  /* 0x00000400000b7ab9 */ /* 0x000fe20000000800 */
[----:B------:R-:W-:Y:S02]  /*0a60*/  @!UP2 UIMAD.WIDE.U32 UR6, UR6, UR9, UR4 ;  /* 0x000000090606a2a5 */ /* 0x000fe4000f8e0004 */
[----:B------:R-:W-:Y:S01]  /*0a70*/  UIMAD.WIDE.U32 UR10, UR10, UR11, URZ ;  /* 0x0000000b0a0a72a5 */ /* 0x000fe2000f8e003f */
[----:B------:R-:W-:-:S03]  /*0a80*/  ULDC UR13, c[0x0][0x14] ;  /* 0x00000500000d7ab9 */ /* 0x000fc60000000800 */
[----:B------:R-:W-:Y:S02]  /*0a90*/  UIMAD.WIDE.U32 UR52, UR10, UR13, URZ ;  /* 0x0000000d0a3472a5 */ /* 0x000fe4000f8e003f */
[----:B------:R-:W-:Y:S01]  /*0aa0*/  UIMAD UR39, UR11, UR13, URZ ;  /* 0x0000000d0b2772a4 */ /* 0x000fe2000f8e023f */
[----:B------:R-:W-:Y:S01]  /*0ab0*/  @!UP2 UMOV UR12, UR6 ;  /* 0x00000006000cac82 */ /* 0x000fe20008000000 */
[----:B------:R-:W-:Y:S02]  /*0ac0*/  @!UP2 UMOV UR14, UR7 ;  /* 0x00000007000eac82 */ /* 0x000fe40008000000 */
[----:B------:R-:W-:Y:S02]  /*0ad0*/  UIADD3 UR39, UR53, UR39, URZ ;  /* 0x0000002735277290 */ /* 0x000fe4000fffe03f */
[----:B------:R-:W-:-:S04]  /*0ae0*/  UIADD3 UR6, UP1, UR12, UR52, URZ ;  /* 0x000000340c067290 */ /* 0x000fc8000ff3e03f */
[----:B------:R-:W-:Y:S02]  /*0af0*/  UIADD3.X UR7, UR14, UR39, URZ, UP1, !UPT ;  /* 0x000000270e077290 */ /* 0x000fe40008ffe43f */
[----:B------:R-:W-:Y:S02]  /*0b00*/  USEL UR6, UR6, UR12, !UP0 ;  /* 0x0000000c06067287 */ /* 0x000fe4000c000000 */
[----:B------:R-:W-:-:S04]  /*0b10*/  USEL UR7, UR7, UR14, !UP0 ;  /* 0x0000000e07077287 */ /* 0x000fc8000c000000 */
[----:B0-----:R-:W-:Y:S01]  /*0b20*/  ISETP.LE.U32.AND P0, PT, R6, UR6, PT ;  /* 0x0000000606007c0c */ /* 0x001fe2000bf03070 */
[----:B------:R-:W-:Y:S02]  /*0b30*/  IMAD.U32 R16, RZ, RZ, UR6 ;  /* 0x00000006ff107e24 */ /* 0x000fe4000f8e00ff */
[----:B------:R-:W-:Y:S02]  /*0b40*/  IMAD.U32 R0, RZ, RZ, UR7 ;  /* 0x00000007ff007e24 */ /* 0x000fe4000f8e00ff */
[----:B------:R-:W-:-:S03]  /*0b50*/  IMAD.U32 R17, RZ, RZ, UR7 ;  /* 0x00000007ff117e24 */ /* 0x000fc6000f8e00ff */
[----:B------:R-:W-:Y:S02]  /*0b60*/  ISETP.GE.U32.AND.EX P0, PT, R0, R7, PT, P0 ;  /* 0x000000070000720c */ /* 0x000fe40003f06100 */
[----:B------:R-:W-:-:S11]  /*0b70*/  PRMT R0, RZ, 0x7610, R0 ;  /* 0x00007610ff007816 */ /* 0x000fd60000000000 */
[----:B------:R-:W-:Y:S05]  /*0b80*/  @P0 BRA `(.L_x_9) ;  /* 0x00000004008c0947 */ /* 0x000fea0003800000 */
[----:B------:R-:W-:Y:S01]  /*0b90*/  I2FP.F32.U32 R0, UR4 ;  /* 0x0000000400007c45 */ /* 0x000fe20008201000 */
[----:B------:R-:W-:Y:S01]  /*0ba0*/  ULDC.64 UR16, c[0x0][0x628] ;  /* 0x00018a0000107ab9 */ /* 0x000fe20000000a00 */
[----:B------:R-:W-:Y:S01]  /*0bb0*/  ULDC UR6, c[0x0][0x150] ;  /* 0x0000540000067ab9 */ /* 0x000fe20000000800 */
[----:B------:R-:W-:Y:S01]  /*0bc0*/  ISETP.NE.U32.AND P0, PT, RZ, UR16, PT ;  /* 0x00000010ff007c0c */ /* 0x000fe2000bf05070 */
[----:B------:R-:W-:Y:S01]  /*0bd0*/  ULDC UR15, c[0x0][0x630] ;  /* 0x00018c00000f7ab9 */ /* 0x000fe20000000800 */
[----:B------:R-:W-:Y:S01]  /*0be0*/  FMUL R0, R0, UR6 ;  /* 0x0000000600007c20 */ /* 0x000fe20008400000 */
[----:B------:R-:W-:Y:S01]  /*0bf0*/  R2UR UR19, R16 ;  /* 0x00000000101372ca */ /* 0x000fe200000e0000 */
[----:B------:R-:W-:Y:S01]  /*0c00*/  ULDC UR21, c[0x0][0x154] ;  /* 0x0000550000157ab9 */ /* 0x000fe20000000800 */
[----:B------:R-:W-:Y:S01]  /*0c10*/  ISETP.NE.AND.EX P0, PT, RZ, UR17, PT, P0 ;  /* 0x00000011ff007c0c */ /* 0x000fe2000bf05300 */
[----:B------:R0:W1:Y:S01]  /*0c20*/  F2I.U32.TRUNC.NTZ R2, R0 ;  /* 0x0000000000027305 */ /* 0x000062000020f000 */
[----:B------:R-:W-:-:S02]  /*0c30*/  R2UR UR20, R17 ;  /* 0x00000000111472ca */ /* 0x000fc400000e0000 */
[----:B------:R-:W-:Y:S02]  /*0c40*/  R2UR UR6, R16 ;  /* 0x00000000100672ca */ /* 0x000fe400000e0000 */
[----:B------:R-:W-:-:S07]  /*0c50*/  R2UR UR7, R17 ;  /* 0x00000000110772ca */ /* 0x000fce00000e0000 */
[----:B0-----:R-:W-:Y:S08]  /*0c60*/  @!P0 BRA `(.L_x_10) ;  /* 0x0000000000308947 */ /* 0x001ff00003800000 */
[----:B------:R-:W-:Y:S01]  /*0c70*/  R2UR UR6, R16 ;  /* 0x00000000100672ca */ /* 0x000fe200000e0000 */
[----:B------:R-:W-:Y:S01]  /*0c80*/  ULDC UR12, c[0x0][0x634] ;  /* 0x00018d00000c7ab9 */ /* 0x000fe20000000800 */
[----:B------:R-:W-:-:S11]  /*0c90*/  R2UR UR14, R17 ;  /* 0x00000000110e72ca */ /* 0x000fd600000e0000 */
[----:B------:R-:W-:-:S04]  /*0ca0*/  UIADD3 UR12, UP1, UR6, UR12, URZ ;  /* 0x0000000c060c7290 */ /* 0x000fc8000ff3e03f */
[----:B------:R-:W-:-:S04]  /*0cb0*/  UIADD3.X UR14, URZ, UR14, URZ, UP1, !UPT ;  /* 0x0000000e3f0e7290 */ /* 0x000fc80008ffe43f */
[----:B------:R-:W-:-:S04]  /*0cc0*/  UIMAD.WIDE.U32 UR6, UR14, UR16, URZ ;  /* 0x000000100e0672a5 */ /* 0x000fc8000f8e003f */
[----:B------:R-:W-:Y:S02]  /*0cd0*/  UIMAD.WIDE.U32 UR10, UP1, UR12, UR17, UR6 ;  /* 0x000000110c0a72a5 */ /* 0x000fe4000f820006 */
[----:B------:R-:W-:Y:S02]  /*0ce0*/  UIMAD.WIDE.U32 UR6, UR12, UR16, URZ ;  /* 0x000000100c0672a5 */ /* 0x000fe4000f8e003f */
[----:B------:R-:W-:Y:S02]  /*0cf0*/  UIADD3.X UR13, URZ, URZ, URZ, UP1, !UPT ;  /* 0x0000003f3f0d7290 */ /* 0x000fe40008ffe43f */
[----:B------:R-:W-:Y:S01]  /*0d00*/  UIADD3 URZ, UP1, UR7, UR10, URZ ;  /* 0x0000000a073f7290 */ /* 0x000fe2000ff3e03f */
[----:B------:R-:W-:-:S03]  /*0d10*/  UMOV UR12, UR11 ;  /* 0x0000000b000c7c82 */ /* 0x000fc60008000000 */
[----:B------:R-:W-:-:S12]  /*0d20*/  UIMAD.WIDE.U32.X UR6, UR14, UR17, UR12, UP1 ;  /* 0x000000110e0672a5 */ /* 0x000fd800088e040c */
.L_x_10:
[----:B------:R-:W-:Y:S01]  /*0d30*/  USHF.R.U64 UR5, UR6, UR15, UR7 ;  /* 0x0000000f06057299 */ /* 0x000fe20008001207 */
[----:B------:R-:W-:Y:S01]  /*0d40*/  I2FP.F32.U32 R0, UR9 ;  /* 0x0000000900007c45 */ /* 0x000fe20008201000 */
[----:B------:R-:W-:Y:S01]  /*0d50*/  USHF.R.U32.HI UR6, URZ, UR15, UR7 ;  /* 0x0000000f3f067299 */ /* 0x000fe20008011607 */
[----:B-1----:R-:W-:Y:S01]  /*0d60*/  R2UR UR14, R2 ;  /* 0x00000000020e72ca */ /* 0x002fe200000e0000 */
[----:B------:R-:W-:Y:S02]  /*0d70*/  UIADD3 UR17, UP1, URZ, -UR5, URZ ;  /* 0x800000053f117290 */ /* 0x000fe4000ff3e03f */
[----:B------:R-:W-:Y:S01]  /*0d80*/  FMUL R0, R0, UR21 ;  /* 0x0000001500007c20 */ /* 0x000fe20008400000 */
[----:B------:R-:W-:Y:S01]  /*0d90*/  ULDC.64 UR10, c[0x0][0x620] ;  /* 0x00018800000a7ab9 */ /* 0x000fe20000000a00 */
[----:B------:R-:W-:Y:S01]  /*0da0*/  UIADD3.X UR6, URZ, ~UR6, URZ, UP1, !UPT ;  /* 0x800000063f067290 */ /* 0x000fe20008ffe43f */
[----:B------:R-:W-:Y:S01]  /*0db0*/  UMOV UR12, UR19 ;  /* 0x00000013000c7c82 */ /* 0x000fe20008000000 */
[----:B------:R-:W-:-:S02]  /*0dc0*/  UMOV UR13, UR20 ;  /* 0x00000014000d7c82 */ /* 0x000fc40008000000 */
[----:B------:R-:W-:Y:S01]  /*0dd0*/  UIMAD UR6, UR6, UR10, URZ ;  /* 0x0000000a060672a4 */ /* 0x000fe2000f8e023f */
[----:B------:R-:W0:Y:S01]  /*0de0*/  F2I.U32.TRUNC.NTZ R0, R0 ;  /* 0x0000000000007305 */ /* 0x000e22000020f000 */
[----:B------:R-:W-:Y:S02]  /*0df0*/  UIMAD.WIDE.U32 UR12, UR17, UR10, UR12 ;  /* 0x0000000a110c72a5 */ /* 0x000fe4000f8e000c */
[----:B------:R-:W-:Y:S01]  /*0e00*/  UIMAD UR17, UR17, UR11, UR6 ;  /* 0x0000000b111172a4 */ /* 0x000fe2000f8e0206 */
[----:B------:R-:W-:Y:S01]  /*0e10*/  ULDC UR24, c[0x0][0x658] ;  /* 0x0001960000187ab9 */ /* 0x000fe20000000800 */
[----:B------:R-:W-:Y:S02]  /*0e20*/  UMOV UR22, 0xffffffff ;  /* 0xffffffff00167882 */ /* 0x000fe40000000000 */
[----:B------:R-:W-:Y:S01]  /*0e30*/  UIADD3 UR17, UR13, UR17, URZ ;  /* 0x000000110d117290 */ /* 0x000fe2000fffe03f */
[----:B------:R-:W-:Y:S01]  /*0e40*/  ULDC UR19, c[0x0][0x618] ;  /* 0x0001860000137ab9 */ /* 0x000fe20000000800 */
[----:B------:R-:W-:Y:S01]  /*0e50*/  ULDC.64 UR6, c[0x0][0x640] ;  /* 0x0001900000067ab9 */ /* 0x000fe20000000a00 */
[----:B------:R-:W-:Y:S01]  /*0e60*/  USHF.L.U32 UR13, UR22, UR24, URZ ;  /* 0x00000018160d7299 */ /* 0x000fe2000800063f */
[----:B------:R-:W-:Y:S01]  /*0e70*/  ISETP.NE.U32.AND P0, PT, RZ, UR6, PT ;  /* 0x00000006ff007c0c */ /* 0x000fe2000bf05070 */
[----:B------:R-:W-:-:S02]  /*0e80*/  USHF.R.U64 UR22, UR12, UR19, UR17 ;  /* 0x000000130c167299 */ /* 0x000fc40008001211 */
[----:B------:R-:W-:Y:S01]  /*0e90*/  USHF.R.U32.HI UR12, URZ, UR19, UR17 ;  /* 0x000000133f0c7299 */ /* 0x000fe20008011611 */
[----:B0-----:R-:W-:Y:S01]  /*0ea0*/  R2UR UR16, R0 ;  /* 0x00000000001072ca */ /* 0x001fe200000e0000 */
[----:B------:R-:W-:Y:S01]  /*0eb0*/  ULDC UR21, c[0x0][0x608] ;  /* 0x0001820000157ab9 */ /* 0x000fe20000000800 */
[----:B------:R-:W-:Y:S01]  /*0ec0*/  ISETP.NE.AND.EX P0, PT, RZ, UR7, PT, P0 ;  /* 0x00000007ff007c0c */ /* 0x000fe2000bf05300 */
[----:B------:R-:W-:Y:S02]  /*0ed0*/  USHF.R.U64 UR26, UR22, UR21, UR12 ;  /* 0x00000015161a7299 */ /* 0x000fe4000800120c */
[----:B------:R-:W-:Y:S01]  /*0ee0*/  USHF.R.U32.HI UR12, URZ, UR21, UR12 ;  /* 0x000000153f0c7299 */ /* 0x000fe2000801160c */
[----:B------:R-:W-:Y:S01]  /*0ef0*/  UMOV UR20, 0x1 ;  /* 0x0000000100147882 */ /* 0x000fe20000000000 */
[----:B------:R-:W-:Y:S02]  /*0f00*/  UIADD3 UR14, -UR14, URZ, URZ ;  /* 0x0000003f0e0e7290 */ /* 0x000fe4000fffe13f */
[----:B------:R-:W-:-:S02]  /*0f10*/  USHF.R.U64 UR27, UR26, UR24, UR12 ;  /* 0x000000181a1b7299 */ /* 0x000fc4000800120c */
[----:B------:R-:W-:Y:S01]  /*0f20*/  USHF.L.U32 UR19, UR20, UR24, URZ ;  /* 0x0000001814137299 */ /* 0x000fe2000800063f */
[----:B------:R-:W-:Y:S01]  /*0f30*/  ULDC UR15, c[0x0][0x144] ;  /* 0x00005100000f7ab9 */ /* 0x000fe20000000800 */
[----:B------:R-:W-:Y:S01]  /*0f40*/  ULDC UR10, c[0x0][0x600] ;  /* 0x00018000000a7ab9 */ /* 0x000fe20000000800 */
[----:B------:R-:W-:Y:S02]  /*0f50*/  ULOP3.LUT UR20, URZ, UR13, URZ, 0x33, !UPT ;  /* 0x0000000d3f147292 */ /* 0x000fe4000f8e333f */
[----:B------:R-:W-:Y:S02]  /*0f60*/  USHF.R.U32.HI UR13, URZ, UR24, UR12 ;  /* 0x000000183f0d7299 */ /* 0x000fe4000801160c */
[----:B------:R-:W-:Y:S02]  /*0f70*/  UIADD3 UR11, UR10, -0x1, URZ ;  /* 0xffffffff0a0b7890 */ /* 0x000fe4000fffe03f */
[----:B------:R-:W-:Y:S02]  /*0f80*/  UIADD3 UR23, -UR16, URZ, URZ ;  /* 0x0000003f10177290 */ /* 0x000fe4000fffe13f */
[----:B------:R-:W-:Y:S01]  /*0f90*/  UIMAD UR4, UR15, UR14, UR4 ;  /* 0x0000000e0f0472a4 */ /* 0x000fe2000f8e0204 */
[----:B------:R-:W-:Y:S01]  /*0fa0*/  ULDC UR28, c[0x0][0x148] ;  /* 0x00005200001c7ab9 */ /* 0x000fe20000000800 */
[----:B------:R-:W-:Y:S01]  /*0fb0*/  ULDC UR24, c[0x0][0x648] ;  /* 0x0001920000187ab9 */ /* 0x000fe20000000800 */
[----:B------:R-:W-:Y:S01]  /*0fc0*/  ULDC UR25, c[0x0][0x638] ;  /* 0x00018e0000197ab9 */ /* 0x000fe20000000800 */
[----:B------:R-:W-:Y:S01]  /*0fd0*/  UMOV UR12, UR27 ;  /* 0x0000001b000c7c82 */ /* 0x000fe20008000000 */
[----:B------:R-:W-:Y:S07]  /*0fe0*/  @!P0 BRA `(.L_x_11) ;  /* 0x0000000000308947 */ /* 0x000fee0003800000 */
[----:B------:R-:W-:Y:S02]  /*0ff0*/  ULDC UR16, c[0x0][0x64c] ;  /* 0x0001930000107ab9 */ /* 0x000fe40000000800 */
        /* <DEDUP_REMOVED lines=8> */
[----:B------:R-:W-:-:S07]  /*1080*/  UIMAD.WIDE.U32.X UR6, UR21, UR7, UR16, UP1 ;  /* 0x00000007150672a5 */ /* 0x000fce00088e0410 */
[----:B------:R-:W-:Y:S01]  /*1090*/  UMOV UR12, UR6 ;  /* 0x00000006000c7c82 */ /* 0x000fe20008000000 */
[----:B------:R-:W-:-:S05]  /*10a0*/  UMOV UR13, UR7 ;  /* 0x00000007000d7c82 */ /* 0x000fca0008000000 */
.L_x_11:
[----:B------:R-:W-:Y:S01]  /*10b0*/  UISETP.NE.AND UP1, UPT, UR38, URZ, UPT ;  /* 0x0000003f2600728c */ /* 0x000fe2000bf25270 */
[----:B------:R-:W-:Y:S01]  /*10c0*/  IMAD.MOV.U32 R0, RZ, RZ, 0x1 ;  /* 0x00000001ff007424 */ /* 0x000fe200078e00ff */
[----:B------:R-:W-:Y:S01]  /*10d0*/  USHF.R.U64 UR6, UR12, UR24, UR13 ;  /* 0x000000180c067299 */ /* 0x000fe2000800120d */
[----:B------:R-:W-:Y:S01]  /*10e0*/  IMAD.U32 R19, RZ, RZ, UR5 ;  /* 0x00000005ff137e24 */ /* 0x000fe2000f8e00ff */
[----:B------:R-:W-:Y:S02]  /*10f0*/  ULOP3.LUT UR20, UR26, UR20, URZ, 0xc0, !UPT ;  /* 0x000000141a147292 */ /* 0x000fe4000f8ec03f */
[----:B------:R-:W-:Y:S02]  /*1100*/  UIADD3 UR7, -UR6, URZ, URZ ;  /* 0x0000003f06077290 */ /* 0x000fe4000fffe13f */
[----:B------:R-:W-:Y:S02]  /*1110*/  UIMAD UR19, UR19, UR6, UR20 ;  /* 0x00000006131372a4 */ /* 0x000fe4000f8e0214 */
[----:B------:R-:W-:-:S02]  /*1120*/  ULOP3.LUT UR11, UR22, UR11, URZ, 0xc0, !UPT ;  /* 0x0000000b160b7292 */ /* 0x000fc4000f8ec03f */
[----:B------:R-:W-:Y:S02]  /*1130*/  @UP1 UIMAD UR4, UR28, UR23, UR9 ;  /* 0x000000171c0412a4 */ /* 0x000fe4000f8e0209 */
[----:B------:R-:W-:-:S03]  /*1140*/  UIMAD UR6, UR7, UR25, UR27 ;  /* 0x00000019070672a4 */ /* 0x000fc6000f8e021b */
[----:B------:R-:W-:Y:S01]  /*1150*/  ULDC UR7, c[0x0][0x610] ;  /* 0x0001840000077ab9 */ /* 0x000fe20000000800 */
[----:B------:R-:W-:Y:S02]  /*1160*/  UIMAD UR6, UR6, UR10, UR11 ;  /* 0x0000000a060672a4 */ /* 0x000fe4000f8e020b */
[----:B------:R-:W-:-:S04]  /*1170*/  UIMAD UR4, UR19, UR7, UR4 ;  /* 0x00000007130472a4 */ /* 0x000fc8000f8e0204 */
[----:B------:R-:W-:Y:S02]  /*1180*/  USEL UR7, UR6, UR4, !UP1 ;  /* 0x0000000406077287 */ /* 0x000fe4000c800000 */
[----:B------:R-:W-:-:S04]  /*1190*/  USEL UR4, UR4, UR6, !UP1 ;  /* 0x0000000604047287 */ /* 0x000fc8000c800000 */
[----:B------:R-:W-:Y:S02]  /*11a0*/  IMAD.U32 R2, RZ, RZ, UR7 ;  /* 0x00000007ff027e24 */ /* 0x000fe4000f8e00ff */
[----:B------:R-:W-:-:S07]  /*11b0*/  IMAD.U32 R18, RZ, RZ, UR4 ;  /* 0x00000004ff127e24 */ /* 0x000fce000f8e00ff */
.L_x_9:
[----:B------:R-:W-:Y:S02]  /*11c0*/  ULDC UR4, c[0x0][0x28c] ;  /* 0x0000a30000047ab9 */ /* 0x000fe40000000800 */
[----:B------:R-:W-:-:S04]  /*11d0*/  UIADD3 UR4, UR4, 0x3f, URZ ;  /* 0x0000003f04047890 */ /* 0x000fc8000fffe03f */
[----:B------:R-:W-:-:S04]  /*11e0*/  USHF.R.S32.HI UR5, URZ, 0x1f, UR4 ;  /* 0x0000001f3f057899 */ /* 0x000fc80008011404 */
[----:B------:R-:W-:-:S04]  /*11f0*/  ULEA.HI UR5, UR5, UR4, URZ, 0x6 ;  /* 0x0000000405057291 */ /* 0x000fc8000f8f303f */
[----:B------:R-:W-:Y:S01]  /*1200*/  USHF.R.S32.HI UR37, URZ, 0x6, UR5 ;  /* 0x000000063f257899 */ /* 0x000fe20008011405 */
[----:B------:R-:W-:Y:S11]  /*1210*/  @!P1 BRA `(.L_x_12) ;  /* 0x0000005800809947 */ /* 0x000ff60003800000 */
[----:B------:R-:W-:-:S06]  /*1220*/  UISETP.GT.U32.AND UP1, UPT, UR18, 0x1, UPT ;  /* 0x000000011200788c */ /* 0x000fcc000bf24070 */
[----:B------:R-:W-:-:S13]  /*1230*/  PLOP3.LUT P0, PT, PT, PT, UP1, 0x80, 0x0 ;  /* 0x000000000000781c */ /* 0x000fda0003f0f018 */
[----:B------:R-:W-:Y:S05]  /*1240*/  @P0 EXIT ;  /* 0x000000000000094d */ /* 0x000fea0003800000 */
.L_x_13:
[----:B------:R-:W-:-:S08]  /*1250*/  NOP ;  /* 0x0000000000007918 */ /* 0x000fd00000000000 */
[----:B------:R-:W0:Y:S02]  /*1260*/  USETMAXREG.TRY_ALLOC.CTAPOOL UP1, 0xe8 ;  /* 0x000000e8000079c8 */ /* 0x000e240008020600 */
[----:B0-----:R-:W-:-:S13]  /*1270*/  PLOP3.LUT P0, PT, PT, PT, UP1, 0x80, 0x0 ;  /* 0x000000000000781c */ /* 0x001fda0003f0f018 */
[----:B------:R-:W-:Y:S05]  /*1280*/  @!P0 BRA `(.L_x_13) ;  /* 0xfffffffc00f08947 */ /* 0x000fea000383ffff */
[----:B------:R-:W-:-:S13]  /*1290*/  LOP3.LUT P0, RZ, R0, 0xff, RZ, 0xc0, !PT ;  /* 0x000000ff00ff7812 */ /* 0x000fda000780c0ff */
[----:B------:R-:W-:Y:S05]  /*12a0*/  @!P0 EXIT ;  /* 0x000000000000894d */ /* 0x000fea0003800000 */
[----:B------:R-:W-:Y:S01]  /*12b0*/  SHF.R.S32.HI R0, RZ, 0x1f, R3 ;  /* 0x0000001fff007819 */ /* 0x000fe20000011403 */
[----:B------:R-:W0:Y:S01]  /*12c0*/  S2UR UR5, SR_CgaCtaId ;  /* 0x00000000000579c3 */ /* 0x000e220000008800 */
[----:B------:R-:W-:Y:S01]  /*12d0*/  UMOV UR42, 0x400 ;  /* 0x00000400002a7882 */ /* 0x000fe20000000000 */
[----:B------:R-:W-:Y:S01]  /*12e0*/  USHF.R.U32.HI UR4, URZ, 0x2, UR37 ;  /* 0x000000023f047899 */ /* 0x000fe20008011625 */
[CC--:B------:R-:W-:Y:S01]  /*12f0*/  LEA.HI R4, R0.reuse, R3.reuse, RZ, 0x2 ;  /* 0x0000000300047211 */ /* 0x0c0fe200078f10ff */
[----:B------:R-:W-:Y:S01]  /*1300*/  ULOP3.LUT UR45, UR37, 0x3, URZ, 0xc0, !UPT ;  /* 0x00000003252d7892 */ /* 0x000fe2000f8ec03f */
[----:B------:R-:W-:Y:S01]  /*1310*/  LEA.HI R0, R0, R3, RZ, 0x5 ;  /* 0x0000000300007211 */ /* 0x000fe200078f28ff */
[----:B------:R-:W-:Y:S01]  /*1320*/  UISETP.LT.AND UP1, UPT, UR37, 0x1, UPT ;  /* 0x000000012500788c */ /* 0x000fe2000bf21270 */
[--C-:B------:R-:W-:Y:S01]  /*1330*/  SHF.R.S32.HI R88, RZ, 0x2, R4.reuse ;  /* 0x00000002ff587819 */ /* 0x100fe20000011404 */
[----:B------:R-:W1:Y:S01]  /*1340*/  LDC.64 R6, c[0x0][0x5c8] ;  /* 0x00017200ff067b82 */ /* 0x000e620000000a00 */
[----:B------:R-:W-:Y:S01]  /*1350*/  SHF.R.S32.HI R5, RZ, 0x1f, R4 ;  /* 0x0000001fff057819 */ /* 0x000fe20000011404 */
[----:B------:R-:W-:Y:S01]  /*1360*/  ULOP3.LUT UR4, UR4, 0x1, URZ, 0xc0, !UPT ;  /* 0x0000000104047892 */ /* 0x000fe2000f8ec03f */
[----:B------:R-:W-:Y:S01]  /*1370*/  LOP3.LUT R4, R4, 0xfffffffc, RZ, 0xc0, !PT ;  /* 0xfffffffc04047812 */ /* 0x000fe200078ec0ff */
[----:B------:R-:W-:Y:S01]  /*1380*/  ULDC UR44, c[0x0][0x658] ;  /* 0x00019600002c7ab9 */ /* 0x000fe20000000800 */
[----:B------:R-:W-:Y:S01]  /*1390*/  LEA.HI R5, R5, R88, RZ, 0x3 ;  /* 0x0000005805057211 */ /* 0x000fe200078f18ff */
[----:B------:R-:W-:Y:S01]  /*13a0*/  UMOV UR6, 0xffffffff ;  /* 0xffffffff00067882 */ /* 0x000fe20000000000 */
[----:B------:R-:W-:Y:S01]  /*13b0*/  ULDC UR8, c[0x0][0x284] ;  /* 0x0000a10000087ab9 */ /* 0x000fe20000000800 */
[----:B------:R-:W-:Y:S01]  /*13c0*/  IMAD.IADD R4, R3, 0x1, -R4 ;  /* 0x0000000103047824 */ /* 0x000fe200078e0a04 */
[----:B------:R-:W-:Y:S01]  /*13d0*/  LOP3.LUT R5, R5, 0xfffffff8, RZ, 0xc0, !PT ;  /* 0xfffffff805057812 */ /* 0x000fe200078ec0ff */
[----:B------:R-:W-:Y:S01]  /*13e0*/  USEL UR45, UR45, URZ, !UP0 ;  /* 0x0000003f2d2d7287 */ /* 0x000fe2000c000000 */
[----:B------:R-:W-:Y:S01]  /*13f0*/  SHF.R.S32.HI R3, RZ, 0x5, R0 ;  /* 0x00000005ff037819 */ /* 0x000fe20000011400 */
[----:B------:R-:W-:Y:S01]  /*1400*/  VIADD R0, R95, 0xffffffff ;  /* 0xffffffff5f007836 */ /* 0x000fe20000000000 */
[----:B------:R-:W-:Y:S01]  /*1410*/  USEL UR46, UR37, 0x1, UP1 ;  /* 0x00000001252e7887 */ /* 0x000fe20008800000 */
[----:B------:R-:W-:Y:S01]  /*1420*/  IMAD.IADD R88, R88, 0x1, -R5 ;  /* 0x0000000158587824 */ /* 0x000fe200078e0a05 */
[----:B------:R-:W-:Y:S01]  /*1430*/  USHF.L.U32 UR6, UR6, UR44, URZ ;  /* 0x0000002c06067299 */ /* 0x000fe2000800063f */
[----:B------:R-:W2:Y:S01]  /*1440*/  LDC R5, c[0x0][0x288] ;  /* 0x0000a200ff057b82 */ /* 0x000ea20000000800 */
[----:B0-----:R-:W-:Y:S01]  /*1450*/  ULEA UR42, UR5, UR42, 0x18 ;  /* 0x0000002a052a7291 */ /* 0x001fe2000f8ec03f */
[C---:B------:R-:W-:Y:S01]  /*1460*/  ISETP.NE.AND P0, PT, R0.reuse, RZ, PT ;  /* 0x000000ff0000720c */ /* 0x040fe20003f05270 */
[----:B------:R-:W-:Y:S01]  /*1470*/  IMAD.SHL.U32 R0, R0, 0x8, RZ ;  /* 0x0000000800007824 */ /* 0x000fe200078e00ff */
[--C-:B------:R-:W-:Y:S01]  /*1480*/  SHF.R.S32.HI R89, RZ, 0x1f, R88.reuse ;  /* 0x0000001fff597819 */ /* 0x100fe20000011458 */
[----:B------:R-:W-:Y:S01]  /*1490*/  UIADD3 UR50, UR42, 0x50, URZ ;  /* 0x000000502a327890 */ /* 0x000fe2000fffe03f */
[----:B------:R-:W-:Y:S01]  /*14a0*/  IMAD.SHL.U32 R90, R4, 0x2, RZ ;  /* 0x00000002045a7824 */ /* 0x000fe200078e00ff */
[----:B------:R-:W-:Y:S01]  /*14b0*/  UISETP.EQ.U32.AND UP0, UPT, UR4, 0x1, !UP0 ;  /* 0x000000010400788c */ /* 0x000fe2000c702070 */
[C-C-:B------:R-:W-:Y:S01]  /*14c0*/  IMAD R97, R3.reuse, -0x10, -R88.reuse ;  /* 0xfffffff003617824 */ /* 0x140fe200078e0a58 */
[----:B------:R-:W-:Y:S01]  /*14d0*/  LOP3.LUT R0, R0, 0x8, RZ, 0xc0, !PT ;  /* 0x0000000800007812 */ /* 0x000fe200078ec0ff */
[----:B------:R-:W-:Y:S01]  /*14e0*/  IMAD.WIDE R88, R3, 0x10, R88 ;  /* 0x0000001003587825 */ /* 0x000fe200078e0258 */
[C---:B-1----:R-:W-:Y:S01]  /*14f0*/  SHF.L.U64.HI R92, R6.reuse, 0x3, R7 ;  /* 0x00000003065c7819 */ /* 0x042fe20000010207 */
[----:B------:R-:W-:Y:S01]  /*1500*/  ULDC UR43, c[0x0][0x600] ;  /* 0x00018000002b7ab9 */ /* 0x000fe20000000800 */
[----:B------:R-:W-:Y:S01]  /*1510*/  SEL R98, RZ, 0x1, P0 ;  /* 0x00000001ff627807 */ /* 0x000fe20000000000 */
[----:B------:R-:W-:Y:S01]  /*1520*/  IMAD.SHL.U32 R93, R6, 0x8, RZ ;  /* 0x00000008065d7824 */ /* 0x000fe200078e00ff */
[----:B------:R-:W-:Y:S01]  /*1530*/  LEA R95, R95, UR50, 0x3 ;  /* 0x000000325f5f7c11 */ /* 0x000fe2000f8e18ff */
[----:B------:R-:W-:Y:S01]  /*1540*/  VIADD R97, R97, UR8 ;  /* 0x0000000861617c36 */ /* 0x000fe20008000000 */
[C---:B------:R-:W-:Y:S01]  /*1550*/  LOP3.LUT R99, R0.reuse, 0x8, RZ, 0x3c, !PT ;  /* 0x0000000800637812 */ /* 0x040fe200078e3cff */
[----:B------:R-:W-:Y:S01]  /*1560*/  UMOV UR7, 0x1 ;  /* 0x0000000100077882 */ /* 0x000fe20000000000 */
[----:B------:R-:W-:Y:S01]  /*1570*/  LOP3.LUT R96, R0, 0x18, RZ, 0x3c, !PT ;  /* 0x0000001800607812 */ /* 0x000fe200078e3cff */
[----:B------:R-:W-:Y:S01]  /*1580*/  ULOP3.LUT UR49, UR40, 0x1, URZ, 0xfc, !UPT ;  /* 0x0000000128317892 */ /* 0x000fe2000f8efc3f */
[----:B------:R-:W-:Y:S01]  /*1590*/  SHF.R.S32.HI R91, RZ, 0x1f, R90 ;  /* 0x0000001fff5b7819 */ /* 0x000fe2000001145a */
[----:B------:R-:W-:Y:S01]  /*15a0*/  USHF.L.U32 UR36, UR37, 0x1, URZ ;  /* 0x0000000125247899 */ /* 0x000fe2000800063f */
[----:B--2---:R-:W-:Y:S01]  /*15b0*/  IMAD R94, R4, -0x2, R5 ;  /* 0xfffffffe045e7824 */ /* 0x004fe200078e0205 */
[----:B------:R-:W-:-:S02]  /*15c0*/  USHF.L.U64.HI UR41, UR52, 0x1, UR39 ;  /* 0x0000000134297899 */ /* 0x000fc40008010227 */
[----:B------:R-:W-:Y:S02]  /*15d0*/  UIADD3 UR43, UR43, -0x1, URZ ;  /* 0xffffffff2b2b7890 */ /* 0x000fe4000fffe03f */
[----:B------:R-:W-:Y:S02]  /*15e0*/  USHF.L.U32 UR44, UR7, UR44, URZ ;  /* 0x0000002c072c7299 */ /* 0x000fe4000800063f */
[----:B------:R-:W-:Y:S02]  /*15f0*/  UIADD3 UR46, -UR46, UR37, URZ ;  /* 0x000000252e2e7290 */ /* 0x000fe4000fffe13f */
[----:B------:R-:W-:Y:S02]  /*1600*/  ULOP3.LUT UR47, URZ, UR6, URZ, 0x33, !UPT ;  /* 0x000000063f2f7292 */ /* 0x000fe4000f8e333f */
[----:B------:R-:W-:-:S12]  /*1610*/  USEL UR48, URZ, 0x1, !UP0 ;  /* 0x000000013f307887 */ /* 0x000fd8000c000000 */
.L_x_161:
[----:B------:R-:W-:-:S04]  /*1620*/  SHF.L.U32 R0, R98, 0x1f, RZ ;  /* 0x0000001f62007819 */ /* 0x000fc800000006ff */
[----:B------:R-:W0:Y:S02]  /*1630*/  SYNCS.PHASECHK.TRANS64.TRYWAIT P0, [R95+URZ+-0x8], R0 ;  /* 0xfffff8005f0075a7 */ /* 0x000e24000800017f */
[----:B012345:R-:W-:Y:S05]  /*1640*/  @!P0 BRA `(.L_x_14) ;  /* 0x0000006400988947 */ /* 0x03ffea0003800000 */
.L_x_183:
[----:B------:R-:W-:Y:S02]  /*1650*/  ULDC UR4, c[0x0][0x28c] ;  /* 0x0000a30000047ab9 */ /* 0x000fe40000000800 */
[----:B------:R-:W-:-:S13]  /*1660*/  ISETP.LT.AND P0, PT, RZ, UR4, PT ;  /* 0x00000004ff007c0c */ /* 0x000fda000bf01270 */
[----:B------:R-:W-:Y:S05]  /*1670*/  @P0 BRA `(.L_x_15) ;  /* 0x0000000000400947 */ /* 0x000fea0003800000 */
[----:B0-----:R-:W-:Y:S01]  /*1680*/  MOV R0, 0x0 ;  /* 0x0000000000007802 */ /* 0x001fe20000000f00 */
[----:B------:R-:W-:Y:S01]  /*1690*/  ULDC.64 UR4, c[0x4][0x68] ;  /* 0x01001a0000047ab9 */ /* 0x000fe20000000a00 */
[----:B------:R-:W-:Y:S01]  /*16a0*/  ULDC.64 UR6, c[0x4][0x8] ;  /* 0x0100020000067ab9 */ /* 0x000fe20000000a00 */
[----:B------:R-:W-:Y:S01]  /*16b0*/  IMAD.U32 R4, RZ, RZ, UR4 ;  /* 0x00000004ff047e24 */ /* 0x000fe2000f8e00ff */
[----:B------:R0:W1:Y:S01]  /*16c0*/  LDC.64 R14, c[0x4][R0] ;  /* 0x01000000000e7b82 */ /* 0x0000620000000a00 */
[----:B------:R-:W-:Y:S01]  /*16d0*/  IMAD.U32 R5, RZ, RZ, UR5 ;  /* 0x00000005ff057e24 */ /* 0x000fe2000f8e00ff */
[----:B------:R-:W-:Y:S01]  /*16e0*/  ULDC.64 UR4, c[0x4][0x70] ;  /* 0x01001c0000047ab9 */ /* 0x000fe20000000a00 */
[----:B------:R-:W-:Y:S02]  /*16f0*/  IMAD.U32 R10, RZ, RZ, UR6 ;  /* 0x00000006ff0a7e24 */ /* 0x000fe4000f8e00ff */
[----:B------:R-:W-:Y:S02]  /*1700*/  IMAD.U32 R6, RZ, RZ, UR4 ;  /* 0x00000004ff067e24 */ /* 0x000fe4000f8e00ff */
[----:B------:R-:W-:-:S02]  /*1710*/  IMAD.U32 R7, RZ, RZ, UR5 ;  /* 0x00000005ff077e24 */ /* 0x000fc4000f8e00ff */
[----:B------:R-:W-:Y:S02]  /*1720*/  IMAD.U32 R11, RZ, RZ, UR7 ;  /* 0x00000007ff0b7e24 */ /* 0x000fe4000f8e00ff */
[----:B------:R-:W-:Y:S02]  /*1730*/  IMAD.MOV.U32 R8, RZ, RZ, 0x1e1 ;  /* 0x000001e1ff087424 */ /* 0x000fe400078e00ff */
[----:B------:R-:W-:Y:S02]  /*1740*/  IMAD.MOV.U32 R12, RZ, RZ, 0x1 ;  /* 0x00000001ff0c7424 */ /* 0x000fe400078e00ff */
[----:B0-----:R-:W-:-:S07]  /*1750*/  IMAD.MOV.U32 R13, RZ, RZ, RZ ;  /* 0x000000ffff0d7224 */ /* 0x001fce00078e00ff */
[----:B------:R-:W-:-:S07]  /*1760*/  LEPC R20, `(.L_x_15) ;  /* 0x000000001014794e */ /* 0x000fce0000000000 */
[----:B-1---5:R-:W-:Y:S05]  /*1770*/  CALL.ABS.NOINC R14 ;  /* 0x000000000e007343 */ /* 0x022fea0003c00000 */
.L_x_15:
[----:B0-----:R-:W-:-:S05]  /*1780*/  IMAD.U32 R0, RZ, RZ, UR49 ;  /* 0x00000031ff007e24 */ /* 0x001fca000f8e00ff */
[----:B------:R-:W-:-:S13]  /*1790*/  ISETP.NE.AND P0, PT, R0, 0x3, PT ;  /* 0x000000030000780c */ /* 0x000fda0003f05270 */
[----:B------:R-:W-:Y:S05]  /*17a0*/  @!P0 BRA `(.L_x_16) ;  /* 0x0000000000048947 */ /* 0x000fea0003800000 */
[----:B------:R-:W-:Y:S01]  /*17b0*/  BPT.TRAP 0x1 ;  /* 0x000000040000795c */ /* 0x000fe20000300000 */
.L_x_16:
[----:B------:R-:W-:Y:S02]  /*17c0*/  IMAD.U32 R3, RZ, RZ, UR45 ;  /* 0x0000002dff037e24 */ /* 0x000fe4000f8e00ff */
[----:B------:R-:W-:-:S03]  /*17d0*/  IMAD.U32 R0, RZ, RZ, UR48 ;  /* 0x00000030ff007e24 */ /* 0x000fc6000f8e00ff */
[----:B------:R-:W-:Y:S02]  /*17e0*/  LEA R3, R3, UR42, 0x3 ;  /* 0x0000002a03037c11 */ /* 0x000fe4000f8e18ff */
[----:B------:R-:W-:-:S04]  /*17f0*/  SHF.L.U32 R0, R0, 0x1f, RZ ;  /* 0x0000001f00007819 */ /* 0x000fc800000006ff */
[----:B------:R0:W1:Y:S01]  /*1800*/  SYNCS.PHASECHK.TRANS64.TRYWAIT P1, [R3+URZ], R0 ;  /* 0x00000000030075a7 */ /* 0x000062000802017f */
[----:B------:R-:W-:Y:S05]  /*1810*/  @!P0 BRA `(.L_x_17) ;  /* 0x0000000000048947 */ /* 0x000fea0003800000 */
[----:B------:R-:W-:Y:S01]  /*1820*/  BPT.TRAP 0x1 ;  /* 0x000000040000795c */ /* 0x000fe20000300000 */
.L_x_17:
[----:B------:R-:W-:-:S05]  /*1830*/  IMAD.U32 R4, RZ, RZ, UR46 ;  /* 0x0000002eff047e24 */ /* 0x000fca000f8e00ff */
[----:B------:R-:W-:Y:S01]  /*1840*/  ISETP.GE.AND P2, PT, R4, 0x1, PT ;  /* 0x000000010400780c */ /* 0x000fe20003f46270 */
[----:B-1----:R-:W-:-:S12]  /*1850*/  @P1 BRA `(.L_x_18) ;  /* 0x0000000000081947 */ /* 0x002fd80003800000 */
[----:B------:R-:W1:Y:S02]  /*1860*/  SYNCS.PHASECHK.TRANS64.TRYWAIT P1, [R3+URZ], R0 ;  /* 0x00000000030075a7 */ /* 0x000e64000802017f */
[----:B-1----:R-:W-:Y:S05]  /*1870*/  @!P1 BRA `(.L_x_19) ;  /* 0x0000006400209947 */ /* 0x002fea0003800000 */
.L_x_18:
[----:B------:R-:W-:Y:S05]  /*1880*/  WARPSYNC.ALL ;  /* 0x0000000000007948 */ /* 0x000fea0003800000 */
[----:B------:R-:W-:Y:S01]  /*1890*/  UIADD3 UR4, UR42, 0x180, URZ ;  /* 0x000001802a047890 */ /* 0x000fe2000fffe03f */
[----:B------:R-:W-:Y:S01]  /*18a0*/  WARPGROUP.ARRIVE ;  /* 0x00000000000079c5 */ /* 0x000fe20000000000 */
[----:B------:R-:W-:Y:S02]  /*18b0*/  UIADD3 UR5, UR42, 0x10180, URZ ;  /* 0x000101802a057890 */ /* 0x000fe4000fffe03f */
[----:B------:R-:W-:Y:S02]  /*18c0*/  USHF.R.U32.HI UR4, URZ, 0x4, UR4 ;  /* 0x000000043f047899 */ /* 0x000fe40008011604 */
[----:B------:R-:W-:-:S02]  /*18d0*/  USHF.R.U32.HI UR5, URZ, 0x4, UR5 ;  /* 0x000000043f057899 */ /* 0x000fc40008011605 */
[----:B------:R-:W-:Y:S02]  /*18e0*/  ULOP3.LUT UR4, UR4, 0x3fff, URZ, 0xc0, !UPT ;  /* 0x00003fff04047892 */ /* 0x000fe4000f8ec03f */
[----:B------:R-:W-:Y:S02]  /*18f0*/  ULOP3.LUT UR5, UR5, 0x3fff, URZ, 0xc0, !UPT ;  /* 0x00003fff05057892 */ /* 0x000fe4000f8ec03f */
[----:B------:R-:W-:Y:S02]  /*1900*/  ULOP3.LUT UR8, UR4, 0x10000, URZ, 0xfc, !UPT ;  /* 0x0001000004087892 */ /* 0x000fe4000f8efc3f */
[----:B------:R-:W-:Y:S02]  /*1910*/  ULOP3.LUT UR9, UR5, 0x10000, URZ, 0xfc, !UPT ;  /* 0x0001000005097892 */ /* 0x000fe4000f8efc3f */
[----:B------:R-:W-:Y:S02]  /*1920*/  ULEA UR11, UR45, UR8, 0xa ;  /* 0x000000082d0b7291 */ /* 0x000fe4000f8e503f */
[----:B------:R-:W-:Y:S01]  /*1930*/  ULEA UR10, UR45, UR9, 0xb ;  /* 0x000000092d0a7291 */ /* 0x000fe2000f8e583f */
[----:B------:R-:W-:Y:S01]  /*1940*/  UMOV UR5, 0x40000040 ;  /* 0x4000004000057882 */ /* 0x000fe20000000000 */
[----:B------:R-:W-:-:S03]  /*1950*/  UMOV UR7, 0x40000040 ;  /* 0x4000004000077882 */ /* 0x000fc60000000000 */
[----:B------:R-:W-:Y:S02]  /*1960*/  UMOV UR4, UR11 ;  /* 0x0000000b00047c82 */ /* 0x000fe40008000000 */
[----:B------:R-:W-:Y:S02]  /*1970*/  UMOV UR6, UR10 ;  /* 0x0000000a00067c82 */ /* 0x000fe40008000000 */
[----:B------:R-:W-:Y:S01]  /*1980*/  HGMMA.64x128x8.F32.TF32 R24, gdesc[UR4], RZ, !UPT, gsb0 ;  /* 0x05e00000041879f0 */ /* 0x000fe2000c0028ff */
[----:B------:R-:W-:Y:S02]  /*1990*/  UIADD3 UR4, UR11, 0x2, URZ ;  /* 0x000000020b047890 */ /* 0x000fe4000fffe03f */
[----:B------:R-:W-:Y:S01]  /*19a0*/  UIADD3 UR6, UR10, 0x2, URZ ;  /* 0x000000020a067890 */ /* 0x000fe2000fffe03f */
[----:B------:R-:W-:Y:S01]  /*19b0*/  UMOV UR5, 0x40000040 ;  /* 0x4000004000057882 */ /* 0x000fe20000000000 */
[----:B------:R-:W-:Y:S01]  /*19c0*/  UMOV UR7, 0x40000040 ;  /* 0x4000004000077882 */ /* 0x000fe20000000000 */
[----:B------:R-:W-:-:S02]  /*19d0*/  WARPGROUP.DEPBAR.LE gsb0, 0x0 ;  /* 0x00008000000079c5 */ /* 0x000fc40000010000 */
[----:B------:R-:W-:-:S06]  /*19e0*/  WARPGROUP.ARRIVE ;  /* 0x00000000000079c5 */ /* 0x000fcc0000000000 */
[----:B------:R-:W-:Y:S01]  /*19f0*/  HGMMA.64x128x8.F32.TF32 R24, gdesc[UR4], R24, gsb0 ;  /* 0x05e00000041879f0 */ /* 0x000fe20008002818 */
[----:B------:R-:W-:Y:S02]  /*1a00*/  UIADD3 UR4, UR11, 0x4, URZ ;  /* 0x000000040b047890 */ /* 0x000fe4000fffe03f */
[----:B------:R-:W-:Y:S01]  /*1a10*/  UIADD3 UR6, UR10, 0x4, URZ ;  /* 0x000000040a067890 */ /* 0x000fe2000fffe03f */
[----:B------:R-:W-:Y:S01]  /*1a20*/  UMOV UR5, 0x40000040 ;  /* 0x4000004000057882 */ /* 0x000fe20000000000 */
[----:B------:R-:W-:Y:S01]  /*1a30*/  UMOV UR7, 0x40000040 ;  /* 0x4000004000077882 */ /* 0x000fe20000000000 */
[----:B------:R-:W-:Y:S02]  /*1a40*/  WARPGROUP.DEPBAR.LE gsb0, 0x0 ;  /* 0x00008000000079c5 */ /* 0x000fe40000010000 */
        /* <DEDUP_REMOVED lines=36> */
[----:B------:R-:W-:Y:S03]  /*1c90*/  HGMMA.64x128x8.F32.TF32 R24, gdesc[UR4], R24, gsb0 ;  /* 0x05e00000041879f0 */ /* 0x000fe60008002818 */
[----:B------:R-:W-:Y:S02]  /*1ca0*/  WARPGROUP.DEPBAR.LE gsb0, 0x0 ;  /* 0x00008000000079c5 */ /* 0x000fe40000010000 */
[----:B------:R-:W-:Y:S05]  /*1cb0*/  @!P2 BRA `(.L_x_20) ;  /* 0x000000040084a947 */ /* 0x000fea0003800000 */
[----:B------:R-:W-:Y:S01]  /*1cc0*/  UIADD3 UR10, UR45, 0x1, URZ ;  /* 0x000000012d0a7890 */ /* 0x000fe2000fffe03f */
[----:B01----:R-:W-:Y:S01]  /*1cd0*/  IMAD.U32 R0, RZ, RZ, UR46 ;  /* 0x0000002eff007e24 */ /* 0x003fe2000f8e00ff */
[----:B------:R-:W-:Y:S02]  /*1ce0*/  UMOV UR11, UR45 ;  /* 0x0000002d000b7c82 */ /* 0x000fe40008000000 */
[----:B------:R-:W-:-:S04]  /*1cf0*/  UISETP.NE.AND UP0, UPT, UR10, 0x4, UPT ;  /* 0x000000040a00788c */ /* 0x000fc8000bf05270 */
[----:B------:R-:W-:Y:S02]  /*1d00*/  USEL UR4, URZ, 0x1, UP0 ;  /* 0x000000013f047887 */ /* 0x000fe40008000000 */
[----:B------:R-:W-:Y:S02]  /*1d10*/  USEL UR10, UR10, URZ, UP0 ;  /* 0x0000003f0a0a7287 */ /* 0x000fe40008000000 */
[----:B------:R-:W-:-:S06]  /*1d20*/  ULOP3.LUT UR4, UR48, UR4, URZ, 0x3c, !UPT ;  /* 0x0000000430047292 */ /* 0x000fcc000f8e3c3f */
[----:B------:R-:W-:-:S07]  /*1d30*/  IMAD.U32 R5, RZ, RZ, UR4 ;  /* 0x00000004ff057e24 */ /* 0x000fce000f8e00ff */
.L_x_27:
[----:B01----:R-:W-:Y:S05]  /*1d40*/  @!P0 BRA `(.L_x_21) ;  /* 0x0000000000048947 */ /* 0x003fea0003800000 */
[----:B------:R-:W-:Y:S01]  /*1d50*/  BPT.TRAP 0x1 ;  /* 0x000000040000795c */ /* 0x000fe20000300000 */
.L_x_21:
[----:B------:R-:W-:Y:S01]  /*1d60*/  ULEA UR4, UR10, UR42, 0x3 ;  /* 0x0000002a0a047291 */ /* 0x000fe2000f8e183f */
[----:B------:R-:W-:-:S08]  /*1d70*/  SHF.L.U32 R3, R5, 0x1f, RZ ;  /* 0x0000001f05037819 */ /* 0x000fd000000006ff */
[----:B------:R0:W1:Y:S01]  /*1d80*/  SYNCS.PHASECHK.TRANS64.TRYWAIT P1, [UR4], R3 ;  /* 0x00000003ff0075a7 */ /* 0x0000620008020144 */
[----:B------:R-:W-:Y:S05]  /*1d90*/  @!P0 BRA `(.L_x_22) ;  /* 0x0000000000048947 */ /* 0x000fea0003800000 */
[----:B------:R-:W-:Y:S01]  /*1da0*/  BPT.TRAP 0x1 ;  /* 0x000000040000795c */ /* 0x000fe20000300000 */
.L_x_22:
[----:B-1----:R-:W-:Y:S05]  /*1db0*/  @P1 BRA `(.L_x_23) ;  /* 0x0000000000081947 */ /* 0x002fea0003800000 */
[----:B------:R-:W1:Y:S02]  /*1dc0*/  SYNCS.PHASECHK.TRANS64.TRYWAIT P1, [UR4], R3 ;  /* 0x00000003ff0075a7 */ /* 0x000e640008020144 */
[----:B-1----:R-:W-:Y:S05]  /*1dd0*/  @!P1 BRA `(.L_x_24) ;  /* 0x0000005c00dc9947 */ /* 0x002fea0003800000 */
.L_x_23:
[----:B------:R-:W-:Y:S01]  /*1de0*/  ULEA UR13, UR10, UR8, 0xa ;  /* 0x000000080a0d7291 */ /* 0x000fe2000f8e503f */
[----:B------:R-:W-:Y:S01]  /*1df0*/  WARPGROUP.ARRIVE ;  /* 0x00000000000079c5 */ /* 0x000fe20000000000 */
[----:B------:R-:W-:Y:S01]  /*1e00*/  ULEA UR12, UR10, UR9, 0xb ;  /* 0x000000090a0c7291 */ /* 0x000fe2000f8e583f */
[----:B------:R-:W-:Y:S01]  /*1e10*/  UMOV UR5, 0x40000040 ;  /* 0x4000004000057882 */ /* 0x000fe20000000000 */
[----:B------:R-:W-:-:S03]  /*1e20*/  UMOV UR7, 0x40000040 ;  /* 0x4000004000077882 */ /* 0x000fc60000000000 */
[----:B------:R-:W-:Y:S02]  /*1e30*/  UMOV UR4, UR13 ;  /* 0x0000000d00047c82 */ /* 0x000fe40008000000 */
[----:B------:R-:W-:Y:S02]  /*1e40*/  UMOV UR6, UR12 ;  /* 0x0000000c00067c82 */ /* 0x000fe40008000000 */
[----:B------:R-:W-:Y:S01]  /*1e50*/  HGMMA.64x128x8.F32.TF32 R24, gdesc[UR4], R24, gsb0 ;  /* 0x05e00000041879f0 */ /* 0x000fe20008002818 */
        /* <DEDUP_REMOVED lines=51> */
[----:B------:R-:W-:Y:S01]  /*2190*/  BPT.TRAP 0x1 ;  /* 0x000000040000795c */ /* 0x000fe20000300000 */
.L_x_25:
[----:B------:R-:W-:Y:S02]  /*21a0*/  UISETP.GT.U32.AND UP0, UPT, UR40, 0x1, UPT ;  /* 0x000000012800788c */ /* 0x000fe4000bf04070 */
[----:B------:R-:W-:-:S04]  /*21b0*/  ULEA UR4, UR11, UR42, 0x3 ;  /* 0x0000002a0b047291 */ /* 0x000fc8000f8e183f */
[----:B------:R-:W-:Y:S01]  /*21c0*/  UIADD3 UR4, UR4, 0x20, URZ ;  /* 0x0000002004047890 */ /* 0x000fe2000fffe03f */
[----:B------:R-:W-:-:S03]  /*21d0*/  PLOP3.LUT P1, PT, PT, PT, UP0, 0x80, 0x0 ;  /* 0x000000000000781c */ /* 0x000fc60003f2f008 */
[----:B------:R-:W-:-:S09]  /*21e0*/  UPRMT UR4, URZ, 0x654, UR4 ;  /* 0x000006543f047896 */ /* 0x000fd20008000004 */
[----:B------:R-:W-:Y:S01]  /*21f0*/  SYNCS.ARRIVE.TRANS64.RED.A1T0 RZ, [UR4], RZ ;  /* 0x000000ffffff79a7 */ /* 0x000fe20008100404 */
[----:B------:R-:W-:Y:S05]  /*2200*/  @P1 BRA `(.L_x_26) ;  /* 0x0000000000041947 */ /* 0x000fea0003800000 */
[----:B------:R-:W-:Y:S01]  /*2210*/  BPT.TRAP 0x1 ;  /* 0x000000040000795c */ /* 0x000fe20000300000 */
.L_x_26:
[----:B------:R-:W-:Y:S01]  /*2220*/  UIADD3 UR10, UR10, 0x1, URZ ;  /* 0x000000010a0a7890 */ /* 0x000fe2000fffe03f */
[C---:B------:R-:W-:Y:S01]  /*2230*/  ISETP.GT.AND P1, PT, R0.reuse, 0x1, PT ;  /* 0x000000010000780c */ /* 0x040fe20003f24270 */
[----:B------:R-:W-:Y:S01]  /*2240*/  UIADD3 UR11, UR11, 0x1, URZ ;  /* 0x000000010b0b7890 */ /* 0x000fe2000fffe03f */
[----:B------:R-:W-:Y:S01]  /*2250*/  VIADD R0, R0, 0xffffffff ;  /* 0xffffffff00007836 */ /* 0x000fe20000000000 */
[----:B------:R-:W-:Y:S02]  /*2260*/  UISETP.NE.AND UP0, UPT, UR10, 0x4, UPT ;  /* 0x000000040a00788c */ /* 0x000fe4000bf05270 */
[----:B------:R-:W-:Y:S02]  /*2270*/  UISETP.NE.AND UP1, UPT, UR11, 0x4, UPT ;  /* 0x000000040b00788c */ /* 0x000fe4000bf25270 */
[----:B------:R-:W-:Y:S02]  /*2280*/  USEL UR4, URZ, 0x1, UP0 ;  /* 0x000000013f047887 */ /* 0x000fe40008000000 */
[----:B------:R-:W-:-:S02]  /*2290*/  USEL UR10, UR10, URZ, UP0 ;  /* 0x0000003f0a0a7287 */ /* 0x000fc40008000000 */
[----:B------:R-:W-:Y:S02]  /*22a0*/  USEL UR11, UR11, URZ, UP1 ;  /* 0x0000003f0b0b7287 */ /* 0x000fe40008800000 */
[----:B------:R-:W-:Y:S01]  /*22b0*/  LOP3.LUT R5, R5, UR4, RZ, 0x3c, !PT ;  /* 0x0000000405057c12 */ /* 0x000fe2000f8e3cff */
[----:B------:R-:W-:Y:S09]  /*22c0*/  @P1 BRA `(.L_x_27) ;  /* 0xfffffff8009c1947 */ /* 0x000ff2000383ffff */
.L_x_20:
[----:B01----:R-:W0:Y:S01]  /*22d0*/  LDC R0, c[0x0][0x28c] ;  /* 0x0000a300ff007b82 */ /* 0x003e220000000800 */
[----:B------:R1:W-:Y:S01]  /*22e0*/  SYNCS.ARRIVE.TRANS64.A1T0 RZ, [R99+UR50], RZ ;  /* 0x000000ff63ff79a7 */ /* 0x0003e20008100032 */
[----:B0-----:R-:W-:-:S13]  /*22f0*/  ISETP.GE.AND P1, PT, R0, 0x1, PT ;  /* 0x000000010000780c */ /* 0x001fda0003f26270 */
[----:B-1----:R-:W-:Y:S05]  /*2300*/  @!P1 BRA `(.L_x_28) ;  /* 0x0000000000309947 */ /* 0x002fea0003800000 */
[----:B------:R-:W-:Y:S05]  /*2310*/  @!P0 BRA `(.L_x_29) ;  /* 0x0000000000048947 */ /* 0x000fea0003800000 */
[----:B------:R-:W-:Y:S01]  /*2320*/  BPT.TRAP 0x1 ;  /* 0x000000040000795c */ /* 0x000fe20000300000 */
.L_x_29:
[----:B------:R-:W-:Y:S02]  /*2330*/  UIADD3 UR4, UR46, UR45, URZ ;  /* 0x0000002d2e047290 */ /* 0x000fe4000fffe03f */
[----:B------:R-:W-:Y:S02]  /*2340*/  UISETP.GT.U32.AND UP0, UPT, UR40, 0x1, UPT ;  /* 0x000000012800788c */ /* 0x000fe4000bf04070 */
[----:B------:R-:W-:-:S04]  /*2350*/  USHF.L.U32 UR4, UR4, 0x3, URZ ;  /* 0x0000000304047899 */ /* 0x000fc8000800063f */
[----:B------:R-:W-:Y:S01]  /*2360*/  ULOP3.LUT UR4, UR4, 0x18, URZ, 0xc0, !UPT ;  /* 0x0000001804047892 */ /* 0x000fe2000f8ec03f */
[----:B------:R-:W-:-:S03]  /*2370*/  PLOP3.LUT P0, PT, PT, PT, UP0, 0x80, 0x0 ;  /* 0x000000000000781c */ /* 0x000fc60003f0f008 */
[----:B------:R-:W-:-:S04]  /*2380*/  UIADD3 UR4, UR42, 0x20, UR4 ;  /* 0x000000202a047890 */ /* 0x000fc8000fffe004 */
[----:B------:R-:W-:-:S09]  /*2390*/  UPRMT UR4, URZ, 0x654, UR4 ;  /* 0x000006543f047896 */ /* 0x000fd20008000004 */
[----:B------:R-:W-:Y:S01]  /*23a0*/  SYNCS.ARRIVE.TRANS64.RED.A1T0 RZ, [UR4], RZ ;  /* 0x000000ffffff79a7 */ /* 0x000fe20008100404 */
[----:B------:R-:W-:Y:S05]  /*23b0*/  @P0 BRA `(.L_x_28) ;  /* 0x0000000000040947 */ /* 0x000fea0003800000 */
[----:B------:R-:W-:Y:S01]  /*23c0*/  BPT.TRAP 0x1 ;  /* 0x000000040000795c */ /* 0x000fe20000300000 */
.L_x_28:
[----:B------:R-:W-:Y:S02]  /*23d0*/  SHF.L.U32 R0, R98, 0x1f, RZ ;  /* 0x0000001f62007819 */ /* 0x000fe400000006ff */
[----:B------:R-:W-:Y:S02]  /*23e0*/  SHF.R.S32.HI R9, RZ, 0x1f, R19 ;  /* 0x0000001fff097819 */ /* 0x000fe40000011413 */
[----:B------:R-:W0:Y:S02]  /*23f0*/  SYNCS.PHASECHK.TRANS64.TRYWAIT P0, [R95+URZ+0x8], R0 ;  /* 0x000008005f0075a7 */ /* 0x000e24000800017f */
[----:B0-----:R-:W-:Y:S05]  /*2400*/  @!P0 BRA `(.L_x_30) ;  /* 0x0000005800688947 */ /* 0x001fea0003800000 */
.L_x_184:
[----:B------:R-:W-:Y:S01]  /*2410*/  ULDC.64 UR4, c[0x0][0x5d0] ;  /* 0x0001740000047ab9 */ /* 0x000fe20000000a00 */
[----:B------:R-:W-:Y:S01]  /*2420*/  ULDC UR6, c[0x0][0x284] ;  /* 0x0000a10000067ab9 */ /* 0x000fe20000000800 */
[----:B0-----:R-:W-:Y:S02]  /*2430*/  IMAD R0, R9, UR4, RZ ;  /* 0x0000000409007c24 */ /* 0x001fe4000f8e02ff */
[----:B------:R-:W-:Y:S02]  /*2440*/  IMAD.SHL.U32 R10, R2, 0x80, RZ ;  /* 0x00000080020a7824 */ /* 0x000fe400078e00ff */
[C---:B------:R-:W-:Y:S02]  /*2450*/  IMAD R5, R19.reuse, UR5, R0 ;  /* 0x0000000513057c24 */ /* 0x040fe4000f8e0200 */
[----:B------:R-:W-:Y:S01]  /*2460*/  IMAD.SHL.U32 R0, R18, 0x40, RZ ;  /* 0x0000004012007824 */ /* 0x000fe200078e00ff */
[----:B------:R-:W-:Y:S01]  /*2470*/  SHF.R.S32.HI R11, RZ, 0x1f, R10 ;  /* 0x0000001fff0b7819 */ /* 0x000fe2000001140a */
[----:B------:R-:W-:Y:S01]  /*2480*/  IMAD.WIDE.U32 R2, R19, UR4, R90 ;  /* 0x0000000413027c25 */ /* 0x000fe2000f8e005a */
[----:B------:R-:W-:-:S02]  /*2490*/  ULDC.64 UR4, c[0x0][0x5c8] ;  /* 0x0001720000047ab9 */ /* 0x000fc40000000a00 */
[----:B------:R-:W-:Y:S01]  /*24a0*/  ISETP.GE.AND P0, PT, R0, UR6, PT ;  /* 0x0000000600007c0c */ /* 0x000fe2000bf06270 */
[----:B------:R-:W-:Y:S01]  /*24b0*/  ULDC UR6, c[0x0][0x288] ;  /* 0x0000a20000067ab9 */ /* 0x000fe20000000800 */
[----:B------:R-:W-:Y:S01]  /*24c0*/  IADD3 R2, P1, R10, R2, RZ ;  /* 0x000000020a027210 */ /* 0x000fe20007f3e0ff */
[----:B------:R-:W-:Y:S01]  /*24d0*/  IMAD.WIDE R14, R18, 0x40, R88 ;  /* 0x00000040120e7825 */ /* 0x000fe200078e0258 */
[----:B------:R-:W-:Y:S02]  /*24e0*/  ISETP.GE.OR P0, PT, R10, UR6, P0 ;  /* 0x000000060a007c0c */ /* 0x000fe40008706670 */
[----:B------:R-:W-:Y:S01]  /*24f0*/  IADD3.X R3, R11, R3, R5, P1, !PT ;  /* 0x000000030b037210 */ /* 0x000fe20000ffe405 */
[----:B------:R-:W-:-:S04]  /*2500*/  IMAD R7, R15, UR4, RZ ;  /* 0x000000040f077c24 */ /* 0x000fc8000f8e02ff */
[C---:B------:R-:W-:Y:S02]  /*2510*/  IMAD R7, R14.reuse, UR5, R7 ;  /* 0x000000050e077c24 */ /* 0x040fe4000f8e0207 */
[----:B------:R-:W-:-:S04]  /*2520*/  IMAD.WIDE.U32 R20, R14, UR4, R2 ;  /* 0x000000040e147c25 */ /* 0x000fc8000f8e0002 */
[----:B------:R-:W-:Y:S05]  /*2530*/  @P0 BRA `(.L_x_31) ;  /* 0x0000003c00d80947 */ /* 0x000fea0003800000 */
[----:B-----5:R-:W-:Y:S01]  /*2540*/  FSETP.NEU.AND P1, PT, R23, RZ, PT ;  /* 0x000000ff1700720b */ /* 0x020fe20003f2d000 */
[----:B------:R-:W-:Y:S01]  /*2550*/  IMAD.IADD R18, R94, 0x1, -R10 ;  /* 0x000000015e127824 */ /* 0x000fe200078e0a0a */
[----:B------:R-:W-:Y:S01]  /*2560*/  BSSY B0, `(.L_x_31) ;  /* 0x00003f3000007945 */ /* 0x000fe20003800000 */
[----:B------:R-:W-:Y:S02]  /*2570*/  IMAD.IADD R0, R97, 0x1, -R0 ;  /* 0x0000000161007824 */ /* 0x000fe400078e0a00 */
[----:B------:R-:W-:Y:S01]  /*2580*/  IMAD.IADD R7, R21, 0x1, R7 ;  /* 0x0000000115077824 */ /* 0x000fe200078e0207 */
[----:B------:R-:W-:-:S04]  /*2590*/  ISETP.GT.AND P0, PT, R18, RZ, PT ;  /* 0x000000ff1200720c */ /* 0x000fc80003f04270 */
[----:B------:R-:W-:-:S03]  /*25a0*/  ISETP.GT.AND P2, PT, R0, RZ, P0 ;  /* 0x000000ff0000720c */ /* 0x000fc60000744270 */
[----:B------:R-:W-:Y:S10]  /*25b0*/  @!P1 BRA `(.L_x_32) ;  /* 0x0000002c001c9947 */ /* 0x000ff40003800000 */
[----:B------:R-:W0:Y:S01]  /*25c0*/  LDC.64 R100, c[0x0][0x5b8] ;  /* 0x00016e00ff647b82 */ /* 0x000e220000000a00 */
[----:B------:R-:W-:-:S07]  /*25d0*/  ULDC.64 UR4, c[0x0][0x5c0] ;  /* 0x0001700000047ab9 */ /* 0x000fce0000000a00 */
[----:B------:R-:W1:Y:S08]  /*25e0*/  LDC.64 R102, c[0x0][0x5b0] ;  /* 0x00016c00ff667b82 */ /* 0x000e700000000a00 */
[----:B------:R-:W2:Y:S01]  /*25f0*/  LDC.64 R104, c[0x0][0x5a8] ;  /* 0x00016a00ff687b82 */ /* 0x000ea20000000a00 */
[-C--:B0-----:R-:W-:Y:S02]  /*2600*/  IMAD R4, R9, R100.reuse, RZ ;  /* 0x0000006409047224 */ /* 0x081fe400078e02ff */
[----:B------:R-:W-:-:S04]  /*2610*/  IMAD.WIDE.U32 R2, R19, R100, R90 ;  /* 0x0000006413027225 */ /* 0x000fc800078e005a */
[----:B------:R-:W-:Y:S01]  /*2620*/  IMAD R21, R19, R101, R4 ;  /* 0x0000006513157224 */ /* 0x000fe200078e0204 */
[----:B------:R-:W-:Y:S01]  /*2630*/  IADD3 R4, P1, R10, R2, RZ ;  /* 0x000000020a047210 */ /* 0x000fe20007f3e0ff */
[----:B-1----:R-:W-:-:S03]  /*2640*/  IMAD R2, R15, R102, RZ ;  /* 0x000000660f027224 */ /* 0x002fc600078e02ff */
[----:B------:R-:W-:Y:S01]  /*2650*/  IADD3.X R5, R11, R3, R21, P1, !PT ;  /* 0x000000030b057210 */ /* 0x000fe20000ffe415 */
[C---:B------:R-:W-:Y:S02]  /*2660*/  IMAD R101, R14.reuse, R103, R2 ;  /* 0x000000670e657224 */ /* 0x040fe400078e0202 */
[----:B------:R-:W-:-:S04]  /*2670*/  IMAD.WIDE.U32 R2, R14, R102, R4 ;  /* 0x000000660e027225 */ /* 0x000fc800078e0004 */
[----:B------:R-:W-:Y:S01]  /*2680*/  IMAD.IADD R3, R3, 0x1, R101 ;  /* 0x0000000103037824 */ /* 0x000fe200078e0265 */
[----:B--2---:R-:W-:-:S04]  /*2690*/  LEA R8, P1, R2, R104, 0x2 ;  /* 0x0000006802087211 */ /* 0x004fc800078210ff */
[----:B------:R-:W-:-:S05]  /*26a0*/  LEA.HI.X R9, R2, R105, R3, 0x2, P1 ;  /* 0x0000006902097211 */ /* 0x000fca00008f1403 */
[----:B------:R0:W2:Y:S01]  /*26b0*/  @P2 LDG.E.LTC128B R15, desc[UR54][R8.64] ;  /* 0x00000036080f2981 */ /* 0x0000a2000c1e1920 */
[----:B------:R-:W-:Y:S01]  /*26c0*/  IMAD.WIDE.U32 R2, R14, R102, R10 ;  /* 0x000000660e027225 */ /* 0x000fe200078e000a */
[----:B------:R-:W-:Y:S01]  /*26d0*/  LEA R6, P3, R20, UR4, 0x2 ;  /* 0x0000000414067c11 */ /* 0x000fe2000f8610ff */
[----:B------:R-:W-:Y:S01]  /*26e0*/  BSSY B1, `(.L_x_33) ;  /* 0x0000014000017945 */ /* 0x000fe20003800000 */
[----:B------:R-:W-:Y:S02]  /*26f0*/  IADD3 R12, P1, R90, R2, RZ ;  /* 0x000000025a0c7210 */ /* 0x000fe40007f3e0ff */
[----:B------:R-:W-:Y:S02]  /*2700*/  LEA.HI.X R7, R20, UR5, R7, 0x2, P3 ;  /* 0x0000000514077c11 */ /* 0x000fe400098f1407 */
[----:B------:R-:W-:Y:S01]  /*2710*/  IADD3.X R13, R91, R101, R3, P1, !PT ;  /* 0x000000655b0d7210 */ /* 0x000fe20000ffe403 */
[----:B0-----:R-:W-:Y:S01]  /*2720*/  IMAD.SHL.U32 R8, R102, 0x8, RZ ;  /* 0x0000000866087824 */ /* 0x001fe200078e00ff */
[----:B------:R-:W-:-:S02]  /*2730*/  ISETP.GT.AND P1, PT, R18, 0x1, PT ;  /* 0x000000011200780c */ /* 0x000fc40003f24270 */
[----:B------:R-:W-:Y:S01]  /*2740*/  SHF.L.U64.HI R9, R102, 0x3, R103 ;  /* 0x0000000366097819 */ /* 0x000fe20000010267 */
[----:B------:R-:W-:Y:S01]  /*2750*/  IMAD.WIDE.U32 R12, R19, R100, R12 ;  /* 0x00000064130c7225 */ /* 0x000fe200078e000c */
[----:B------:R-:W-:-:S03]  /*2760*/  ISETP.GT.AND P3, PT, R0, RZ, P1 ;  /* 0x000000ff0000720c */ /* 0x000fc60000f64270 */
[----:B------:R-:W-:Y:S01]  /*2770*/  IMAD.WIDE.U32 R8, R14, R102, R8 ;  /* 0x000000660e087225 */ /* 0x000fe200078e0008 */
[----:B--2---:R-:W-:-:S05]  /*2780*/  LOP3.LUT R2, R15, 0xffffe000, RZ, 0xc0, !PT ;  /* 0xffffe0000f027812 */ /* 0x004fca00078ec0ff */
[----:B------:R-:W-:Y:S01]  /*2790*/  FMUL R3, R2, R23 ;  /* 0x0000001702037220 */ /* 0x000fe20000400000 */
[----:B------:R-:W-:-:S03]  /*27a0*/  LEA R2, P4, R12, R104, 0x2 ;  /* 0x000000680c027211 */ /* 0x000fc600078810ff */
[----:B------:R-:W-:Y:S01]  /*27b0*/  FFMA R107, R24, R22, R3 ;  /* 0x00000016186b7223 */ /* 0x000fe20000000003 */
[----:B------:R-:W-:-:S04]  /*27c0*/  IMAD.IADD R3, R21, 0x1, R13 ;  /* 0x0000000115037824 */ /* 0x000fc800078e020d */
[----:B------:R-:W-:Y:S02]  /*27d0*/  F2FP.TF32.F32.PACK_B R107, R107 ;  /* 0x0000006bff6b723e */ /* 0x000fe400024050ff */
[----:B------:R-:W-:-:S03]  /*27e0*/  LEA.HI.X R3, R12, R105, R3, 0x2, P4 ;  /* 0x000000690c037211 */ /* 0x000fc600020f1403 */
[----:B------:R0:W-:Y:S01]  /*27f0*/  @P2 STG.E desc[UR54][R6.64], R107 ;  /* 0x0000006b06002986 */ /* 0x0001e2000c101936 */
[----:B------:R-:W-:Y:S05]  /*2800*/  @!P3 BRA `(.L_x_34) ;  /* 0x000000000004b947 */ /* 0x000fea0003800000 */
[----:B------:R1:W5:Y:S02]  /*2810*/  LDG.E.LTC128B R15, desc[UR54][R2.64+0x4] ;  /* 0x00000436020f7981 */ /* 0x000364000c1e1920 */
.L_x_34:
[----:B------:R-:W-:Y:S05]  /*2820*/  BSYNC B1 ;  /* 0x0000000000017941 */ /* 0x000fea0003800000 */
.L_x_33:
[----:B-----5:R-:W-:Y:S01]  /*2830*/  LOP3.LUT R12, R15, 0xffffe000, RZ, 0xc0, !PT ;  /* 0xffffe0000f0c7812 */ /* 0x020fe200078ec0ff */
[----:B------:R-:W-:Y:S01]  /*2840*/  IMAD.IADD R101, R101, 0x1, R9 ;  /* 0x0000000165657824 */ /* 0x000fe200078e0209 */
[----:B------:R-:W-:Y:S02]  /*2850*/  IADD3 R4, P2, R4, R8, RZ ;  /* 0x0000000804047210 */ /* 0x000fe40007f5e0ff */
[----:B------:R-:W-:Y:S01]  /*2860*/  ISETP.GT.AND P0, PT, R0, 0x8, P0 ;  /* 0x000000080000780c */ /* 0x000fe20000704270 */
[----:B------:R-:W-:Y:S02]  /*2870*/  FMUL R12, R12, R23 ;  /* 0x000000170c0c7220 */ /* 0x000fe40000400000 */
[----:B------:R-:W-:Y:S02]  /*2880*/  IMAD.X R5, R101, 0x1, R5, P2 ;  /* 0x0000000165057824 */ /* 0x000fe400010e0605 */
[----:B------:R-:W-:Y:S01]  /*2890*/  FFMA R25, R25, R22, R12 ;  /* 0x0000001619197223 */ /* 0x000fe2000000000c */
[----:B------:R-:W-:-:S04]  /*28a0*/  LEA R12, P2, R4, R104, 0x2 ;  /* 0x00000068040c7211 */ /* 0x000fc800078410ff */
[----:B------:R-:W-:Y:S01]  /*28b0*/  LEA.HI.X R13, R4, R105, R5, 0x2, P2 ;  /* 0x00000069040d7211 */ /* 0x000fe200010f1405 */
[----:B------:R-:W-:Y:S01]  /*28c0*/  @P3 IMAD.MOV.U32 R4, RZ, RZ, R6 ;  /* 0x000000ffff043224 */ /* 0x000fe200078e0006 */
[----:B------:R-:W-:Y:S01]  /*28d0*/  F2FP.TF32.F32.PACK_B R25, R25 ;  /* 0x00000019ff19723e */ /* 0x000fe200024050ff */
[----:B------:R-:W-:-:S05]  /*28e0*/  @P3 IMAD.MOV.U32 R5, RZ, RZ, R7 ;  /* 0x000000ffff053224 */ /* 0x000fca00078e0007 */
[----:B------:R2:W-:Y:S04]  /*28f0*/  @P3 STG.E desc[UR54][R4.64+0x4], R25 ;  /* 0x0000041904003986 */ /* 0x0005e8000c101936 */
[----:B------:R-:W3:Y:S01]  /*2900*/  @P0 LDG.E.LTC128B R15, desc[UR54][R12.64] ;  /* 0x000000360c0f0981 */ /* 0x000ee2000c1e1920 */
[----:B------:R-:W-:Y:S01]  /*2910*/  IADD3 R10, P2, P3, R90, R8, R10 ;  /* 0x000000085a0a7210 */ /* 0x000fe20007b5e00a */
[----:B------:R-:W-:Y:S01]  /*2920*/  BSSY B1, `(.L_x_35) ;  /* 0x0000011000017945 */ /* 0x000fe20003800000 */
[----:B------:R-:W-:Y:S02]  /*2930*/  ISETP.GT.AND P1, PT, R0, 0x8, P1 ;  /* 0x000000080000780c */ /* 0x000fe40000f24270 */
[----:B------:R-:W-:-:S03]  /*2940*/  IADD3.X R11, R91, R101, R11, P2, P3 ;  /* 0x000000655b0b7210 */ /* 0x000fc600017e640b */
[----:B------:R-:W-:Y:S01]  /*2950*/  IMAD.WIDE.U32 R10, R19, R100, R10 ;  /* 0x00000064130a7225 */ /* 0x000fe200078e000a */
[----:B------:R-:W-:-:S03]  /*2960*/  SHF.L.U64.HI R19, R93, 0x2, R92 ;  /* 0x000000025d137819 */ /* 0x000fc6000001025c */
[----:B------:R-:W-:Y:S01]  /*2970*/  IMAD.IADD R11, R21, 0x1, R11 ;  /* 0x00000001150b7824 */ /* 0x000fe200078e020b */
[----:B--2---:R-:W-:-:S04]  /*2980*/  LEA R4, P3, R10, R104, 0x2 ;  /* 0x000000680a047211 */ /* 0x004fc800078610ff */
[----:B------:R-:W-:Y:S02]  /*2990*/  LEA.HI.X R5, R10, R105, R11, 0x2, P3 ;  /* 0x000000690a057211 */ /* 0x000fe400018f140b */
[----:B---3--:R-:W-:-:S05]  /*29a0*/  LOP3.LUT R8, R15, 0xffffe000, RZ, 0xc0, !PT ;  /* 0xffffe0000f087812 */ /* 0x008fca00078ec0ff */
[----:B------:R-:W-:Y:S01]  /*29b0*/  FMUL R9, R8, R23 ;  /* 0x0000001708097220 */ /* 0x000fe20000400000 */
[----:B------:R-:W-:-:S03]  /*29c0*/  LEA R8, P2, R93, R6, 0x2 ;  /* 0x000000065d087211 */ /* 0x000fc600078410ff */
[----:B------:R-:W-:Y:S02]  /*29d0*/  FFMA R101, R26, R22, R9 ;  /* 0x000000161a657223 */ /* 0x000fe40000000009 */
[----:B------:R-:W-:-:S03]  /*29e0*/  IMAD.X R9, R19, 0x1, R7, P2 ;  /* 0x0000000113097824 */ /* 0x000fc600010e0607 */
[----:B------:R-:W-:-:S05]  /*29f0*/  F2FP.TF32.F32.PACK_B R101, R101 ;  /* 0x00000065ff65723e */ /* 0x000fca00024050ff */
[----:B------:R2:W-:Y:S01]  /*2a00*/  @P0 STG.E desc[UR54][R8.64], R101 ;  /* 0x0000006508000986 */ /* 0x0005e2000c101936 */
[----:B------:R-:W-:Y:S05]  /*2a10*/  @!P1 BRA `(.L_x_36) ;  /* 0x0000000000049947 */ /* 0x000fea0003800000 */
[----:B------:R3:W5:Y:S02]  /*2a20*/  LDG.E.LTC128B R15, desc[UR54][R4.64+0x4] ;  /* 0x00000436040f7981 */ /* 0x000764000c1e1920 */
.L_x_36:
[----:B------:R-:W-:Y:S05]  /*2a30*/  BSYNC B1 ;  /* 0x0000000000017941 */ /* 0x000fea0003800000 */
.L_x_35:
[----:B-----5:R-:W-:Y:S01]  /*2a40*/  LOP3.LUT R10, R15, 0xffffe000, RZ, 0xc0, !PT ;  /* 0xffffe0000f0a7812 */ /* 0x020fe200078ec0ff */
[----:B------:R-:W-:Y:S01]  /*2a50*/  BSSY B1, `(.L_x_37) ;  /* 0x0000009000017945 */ /* 0x000fe20003800000 */
[----:B------:R-:W-:-:S03]  /*2a60*/  ISETP.GT.AND P0, PT, R18, 0x8, PT ;  /* 0x000000081200780c */ /* 0x000fc60003f04270 */
[----:B------:R-:W-:Y:S01]  /*2a70*/  FMUL R10, R10, R23 ;  /* 0x000000170a0a7220 */ /* 0x000fe20000400000 */
[----:B------:R-:W-:-:S03]  /*2a80*/  ISETP.GT.AND P2, PT, R0, RZ, P0 ;  /* 0x000000ff0000720c */ /* 0x000fc60000744270 */
[----:B------:R-:W-:-:S05]  /*2a90*/  FFMA R27, R27, R22, R10 ;  /* 0x000000161b1b7223 */ /* 0x000fca000000000a */
[----:B------:R-:W-:-:S05]  /*2aa0*/  F2FP.TF32.F32.PACK_B R27, R27 ;  /* 0x0000001bff1b723e */ /* 0x000fca00024050ff */
[----:B------:R4:W-:Y:S01]  /*2ab0*/  @P1 STG.E desc[UR54][R8.64+0x4], R27 ;  /* 0x0000041b08001986 */ /* 0x0009e2000c101936 */
[----:B------:R-:W-:Y:S05]  /*2ac0*/  @!P2 BRA `(.L_x_38) ;  /* 0x000000000004a947 */ /* 0x000fea0003800000 */
[----:B------:R0:W5:Y:S02]  /*2ad0*/  LDG.E.LTC128B R15, desc[UR54][R2.64+0x20] ;  /* 0x00002036020f7981 */ /* 0x000164000c1e1920 */
.L_x_38:
[----:B------:R-:W-:Y:S05]  /*2ae0*/  BSYNC B1 ;  /* 0x0000000000017941 */ /* 0x000fea0003800000 */
.L_x_37:
        /* <DEDUP_REMOVED lines=10> */
.L_x_40:
[----:B------:R-:W-:Y:S05]  /*2b90*/  BSYNC B1 ;  /* 0x0000000000017941 */ /* 0x000fea0003800000 */
.L_x_39:
[----:B-----5:R-:W-:Y:S01]  /*2ba0*/  LOP3.LUT R10, R15, 0xffffe000, RZ, 0xc0, !PT ;  /* 0xffffe0000f0a7812 */ /* 0x020fe200078ec0ff */
[----:B------:R-:W-:Y:S01]  /*2bb0*/  BSSY B1, `(.L_x_41) ;  /* 0x0000008000017945 */ /* 0x000fe20003800000 */
[----:B------:R-:W-:-:S03]  /*2bc0*/  ISETP.GT.AND P0, PT, R0, 0x8, P0 ;  /* 0x000000080000780c */ /* 0x000fc60000704270 */
[----:B------:R-:W-:-:S04]  /*2bd0*/  FMUL R10, R10, R23 ;  /* 0x000000170a0a7220 */ /* 0x000fc80000400000 */
[----:B------:R-:W-:-:S05]  /*2be0*/  FFMA R29, R29, R22, R10 ;  /* 0x000000161d1d7223 */ /* 0x000fca000000000a */
[----:B------:R-:W-:-:S05]  /*2bf0*/  F2FP.TF32.F32.PACK_B R29, R29 ;  /* 0x0000001dff1d723e */ /* 0x000fca00024050ff */
[----:B------:R0:W-:Y:S01]  /*2c00*/  @P3 STG.E desc[UR54][R6.64+0x24], R29 ;  /* 0x0000241d06003986 */ /* 0x0001e2000c101936 */
[----:B------:R-:W-:Y:S05]  /*2c10*/  @!P0 BRA `(.L_x_42) ;  /* 0x0000000000048947 */ /* 0x000fea0003800000 */
[----:B------:R0:W5:Y:S02]  /*2c20*/  LDG.E.LTC128B R15, desc[UR54][R4.64+0x20] ;  /* 0x00002036040f7981 */ /* 0x000164000c1e1920 */
.L_x_42:
[----:B------:R-:W-:Y:S05]  /*2c30*/  BSYNC B1 ;  /* 0x0000000000017941 */ /* 0x000fea0003800000 */
.L_x_41:
[----:B-----5:R-:W-:Y:S01]  /*2c40*/  LOP3.LUT R10, R15, 0xffffe000, RZ, 0xc0, !PT ;  /* 0xffffe0000f0a7812 */ /* 0x020fe200078ec0ff */
[----:B------:R-:W-:Y:S01]  /*2c50*/  BSSY B1, `(.L_x_43) ;  /* 0x0000008000017945 */ /* 0x000fe20003800000 */
[----:B------:R-:W-:-:S03]  /*2c60*/  ISETP.GT.AND P1, PT, R0, 0x8, P1 ;  /* 0x000000080000780c */ /* 0x000fc60000f24270 */
[----:B0-----:R-:W-:-:S04]  /*2c70*/  FMUL R11, R10, R23 ;  /* 0x000000170a0b7220 */ /* 0x001fc80000400000 */
[----:B------:R-:W-:-:S05]  /*2c80*/  FFMA R11, R30, R22, R11 ;  /* 0x000000161e0b7223 */ /* 0x000fca000000000b */
[----:B------:R-:W-:-:S05]  /*2c90*/  F2FP.TF32.F32.PACK_B R11, R11 ;  /* 0x0000000bff0b723e */ /* 0x000fca00024050ff */
[----:B------:R0:W-:Y:S01]  /*2ca0*/  @P0 STG.E desc[UR54][R8.64+0x20], R11 ;  /* 0x0000200b08000986 */ /* 0x0001e2000c101936 */
[----:B------:R-:W-:Y:S05]  /*2cb0*/  @!P1 BRA `(.L_x_44) ;  /* 0x0000000000049947 */ /* 0x000fea0003800000 */
[----:B------:R0:W5:Y:S02]  /*2cc0*/  LDG.E.LTC128B R15, desc[UR54][R4.64+0x24] ;  /* 0x00002436040f7981 */ /* 0x000164000c1e1920 */
.L_x_44:
[----:B------:R-:W-:Y:S05]  /*2cd0*/  BSYNC B1 ;  /* 0x0000000000017941 */ /* 0x000fea0003800000 */
.L_x_43:
        /* <DEDUP_REMOVED lines=10> */
.L_x_46:
[----:B------:R-:W-:Y:S05]  /*2d80*/  BSYNC B1 ;  /* 0x0000000000017941 */ /* 0x000fea0003800000 */
.L_x_45:
[----:B-----5:R-:W-:Y:S01]  /*2d90*/  LOP3.LUT R10, R15, 0xffffe000, RZ, 0xc0, !PT ;  /* 0xffffe0000f0a7812 */ /* 0x020fe200078ec0ff */
[----:B------:R-:W-:Y:S01]  /*2da0*/  BSSY B1, `(.L_x_47) ;  /* 0x0000009000017945 */ /* 0x000fe20003800000 */
[----:B------:R-:W-:-:S03]  /*2db0*/  ISETP.GT.AND P1, PT, R18, 0x11, PT ;  /* 0x000000111200780c */ /* 0x000fc60003f24270 */
[----:B0-----:R-:W-:Y:S01]  /*2dc0*/  FMUL R11, R10, R23 ;  /* 0x000000170a0b7220 */ /* 0x001fe20000400000 */
[----:B------:R-:W-:-:S03]  /*2dd0*/  ISETP.GT.AND P3, PT, R0, RZ, P1 ;  /* 0x000000ff0000720c */ /* 0x000fc60000f64270 */
[----:B------:R-:W-:-:S05]  /*2de0*/  FFMA R11, R32, R22, R11 ;  /* 0x00000016200b7223 */ /* 0x000fca000000000b */
[----:B------:R-:W-:-:S05]  /*2df0*/  F2FP.TF32.F32.PACK_B R11, R11 ;  /* 0x0000000bff0b723e */ /* 0x000fca00024050ff */
[----:B------:R0:W-:Y:S01]  /*2e00*/  @P2 STG.E desc[UR54][R6.64+0x40], R11 ;  /* 0x0000400b06002986 */ /* 0x0001e2000c101936 */
[----:B------:R-:W-:Y:S05]  /*2e10*/  @!P3 BRA `(.L_x_48) ;  /* 0x000000000004b947 */ /* 0x000fea0003800000 */
[----:B------:R0:W5:Y:S02]  /*2e20*/  LDG.E.LTC128B R15, desc[UR54][R2.64+0x44] ;  /* 0x00004436020f7981 */ /* 0x000164000c1e1920 */
.L_x_48:
[----:B------:R-:W-:Y:S05]  /*2e30*/  BSYNC B1 ;  /* 0x0000000000017941 */ /* 0x000fea0003800000 */
.L_x_47:
        /* <DEDUP_REMOVED lines=9> */
.L_x_50:
[----:B------:R-:W-:Y:S05]  /*2ed0*/  BSYNC B1 ;  /* 0x0000000000017941 */ /* 0x000fea0003800000 */
.L_x_49:
        /* <DEDUP_REMOVED lines=9> */
.L_x_52:
[----:B------:R-:W-:Y:S05]  /*2f70*/  BSYNC B1 ;  /* 0x0000000000017941 */ /* 0x000fea0003800000 */
.L_x_51:
        /* <DEDUP_REMOVED lines=10> */
.L_x_54:
[----:B------:R-:W-:Y:S05]  /*3020*/  BSYNC B1 ;  /* 0x0000000000017941 */ /* 0x000fea0003800000 */
.L_x_53:
        /* <DEDUP_REMOVED lines=10> */
.L_x_56:
[----:B------:R-:W-:Y:S05]  /*30d0*/  BSYNC B1 ;  /* 0x0000000000017941 */ /* 0x000fea0003800000 */
.L_x_55:
        /* <DEDUP_REMOVED lines=9> */
.L_x_58:
[----:B------:R-:W-:Y:S05]  /*3170*/  BSYNC B1 ;  /* 0x0000000000017941 */ /* 0x000fea0003800000 */
.L_x_57:
        /* <DEDUP_REMOVED lines=9> */
.L_x_60:
[----:B------:R-:W-:Y:S05]  /*3210*/  BSYNC B1 ;  /* 0x0000000000017941 */ /* 0x000fea0003800000 */
.L_x_59:
        /* <DEDUP_REMOVED lines=10> */
.L_x_62:
[----:B------:R-:W-:Y:S05]  /*32c0*/  BSYNC B1 ;  /* 0x0000000000017941 */ /* 0x000fea0003800000 */
.L_x_61:
        /* <DEDUP_REMOVED lines=10> */
.L_x_64:
[----:B------:R-:W-:Y:S05]  /*3370*/  BSYNC B1 ;  /* 0x0000000000017941 */ /* 0x000fea0003800000 */
.L_x_63:
        /* <DEDUP_REMOVED lines=9> */
.L_x_66:
[----:B------:R-:W-:Y:S05]  /*3410*/  BSYNC B1 ;  /* 0x0000000000017941 */ /* 0x000fea0003800000 */
.L_x_65:
        /* <DEDUP_REMOVED lines=9> */
.L_x_68:
[----:B------:R-:W-:Y:S05]  /*34b0*/  BSYNC B1 ;  /* 0x0000000000017941 */ /* 0x000fea0003800000 */
.L_x_67:
        /* <DEDUP_REMOVED lines=10> */
.L_x_70:
[----:B------:R-:W-:Y:S05]  /*3560*/  BSYNC B1 ;  /* 0x0000000000017941 */ /* 0x000fea0003800000 */
.L_x_69:
        /* <DEDUP_REMOVED lines=10> */
.L_x_72:
[----:B------:R-:W-:Y:S05]  /*3610*/  BSYNC B1 ;  /* 0x0000000000017941 */ /* 0x000fea0003800000 */
.L_x_71:
        /* <DEDUP_REMOVED lines=9> */
.L_x_74:
[----:B------:R-:W-:Y:S05]  /*36b0*/  BSYNC B1 ;  /* 0x0000000000017941 */ /* 0x000fea0003800000 */
.L_x_73:
        /* <DEDUP_REMOVED lines=9> */
.L_x_76:
[----:B------:R-:W-:Y:S05]  /*3750*/  BSYNC B1 ;  /* 0x0000000000017941 */ /* 0x000fea0003800000 */
.L_x_75:
        /* <DEDUP_REMOVED lines=10> */
.L_x_78:
[----:B------:R-:W-:Y:S05]  /*3800*/  BSYNC B1 ;  /* 0x0000000000017941 */ /* 0x000fea0003800000 */
.L_x_77:
        /* <DEDUP_REMOVED lines=10> */
.L_x_80:
[----:B------:R-:W-:Y:S05]  /*38b0*/  BSYNC B1 ;  /* 0x0000000000017941 */ /* 0x000fea0003800000 */
.L_x_79:
        /* <DEDUP_REMOVED lines=9> */
.L_x_82:
[----:B------:R-:W-:Y:S05]  /*3950*/  BSYNC B1 ;  /* 0x0000000000017941 */ /* 0x000fea0003800000 */
.L_x_81:
        /* <DEDUP_REMOVED lines=9> */
.L_x_84:
[----:B------:R-:W-:Y:S05]  /*39f0*/  BSYNC B1 ;  /* 0x0000000000017941 */ /* 0x000fea0003800000 */
.L_x_83:
        /* <DEDUP_REMOVED lines=10> */
.L_x_86:
[----:B------:R-:W-:Y:S05]  /*3aa0*/  BSYNC B1 ;  /* 0x0000000000017941 */ /* 0x000fea0003800000 */
.L_x_85:
        /* <DEDUP_REMOVED lines=10> */
.L_x_88:
[----:B------:R-:W-:Y:S05]  /*3b50*/  BSYNC B1 ;  /* 0x0000000000017941 */ /* 0x000fea0003800000 */
.L_x_87:
        /* <DEDUP_REMOVED lines=9> */
.L_x_90:
[----:B------:R-:W-:Y:S05]  /*3bf0*/  BSYNC B1 ;  /* 0x0000000000017941 */ /* 0x000fea0003800000 */
.L_x_89:
        /* <DEDUP_REMOVED lines=9> */
.L_x_92:
[----:B------:R-:W-:Y:S05]  /*3c90*/  BSYNC B1 ;  /* 0x0000000000017941 */ /* 0x000fea0003800000 */
.L_x_91:
        /* <DEDUP_REMOVED lines=10> */
.L_x_94:
[----:B------:R-:W-:Y:S05]  /*3d40*/  BSYNC B1 ;  /* 0x0000000000017941 */ /* 0x000fea0003800000 */
.L_x_93:
        /* <DEDUP_REMOVED lines=10> */
.L_x_96:
[----:B------:R-:W-:Y:S05]  /*3df0*/  BSYNC B1 ;  /* 0x0000000000017941 */ /* 0x000fea0003800000 */
.L_x_95:
        /* <DEDUP_REMOVED lines=9> */
.L_x_98:
[----:B------:R-:W-:Y:S05]  /*3e90*/  BSYNC B1 ;  /* 0x0000000000017941 */ /* 0x000fea0003800000 */
.L_x_97:
        /* <DEDUP_REMOVED lines=9> */
.L_x_100:
[----:B------:R-:W-:Y:S05]  /*3f30*/  BSYNC B1 ;  /* 0x0000000000017941 */ /* 0x000fea0003800000 */
.L_x_99:
        /* <DEDUP_REMOVED lines=10> */
.L_x_102:
[----:B------:R-:W-:Y:S05]  /*3fe0*/  BSYNC B1 ;  /* 0x0000000000017941 */ /* 0x000fea0003800000 */
.L_x_101:
        /* <DEDUP_REMOVED lines=10> */
.L_x_104:
[----:B------:R-:W-:Y:S05]  /*4090*/  BSYNC B1 ;  /* 0x0000000000017941 */ /* 0x000fea0003800000 */
.L_x_103:
        /* <DEDUP_REMOVED lines=9> */
.L_x_106:
[----:B------:R-:W-:Y:S05]  /*4130*/  BSYNC B1 ;  /* 0x0000000000017941 */ /* 0x000fea0003800000 */
.L_x_105:
        /* <DEDUP_REMOVED lines=9> */
.L_x_108:
[----:B------:R-:W-:Y:S05]  /*41d0*/  BSYNC B1 ;  /* 0x0000000000017941 */ /* 0x000fea0003800000 */
.L_x_107:
        /* <DEDUP_REMOVED lines=10> */
.L_x_110:
[----:B------:R-:W-:Y:S05]  /*4280*/  BSYNC B1 ;  /* 0x0000000000017941 */ /* 0x000fea0003800000 */
.L_x_109:
        /* <DEDUP_REMOVED lines=10> */
.L_x_112:
[----:B------:R-:W-:Y:S05]  /*4330*/  BSYNC B1 ;  /* 0x0000000000017941 */ /* 0x000fea0003800000 */
.L_x_111:
        /* <DEDUP_REMOVED lines=9> */
.L_x_114:
[----:B------:R-:W-:Y:S05]  /*43d0*/  BSYNC B1 ;  /* 0x0000000000017941 */ /* 0x000fea0003800000 */
.L_x_113:
        /* <DEDUP_REMOVED lines=9> */
.L_x_116:
[----:B------:R-:W-:Y:S05]  /*4470*/  BSYNC B1 ;  /* 0x0000000000017941 */ /* 0x000fea0003800000 */
.L_x_115:
        /* <DEDUP_REMOVED lines=10> */
.L_x_118:
[----:B------:R-:W-:Y:S05]  /*4520*/  BSYNC B1 ;  /* 0x0000000000017941 */ /* 0x000fea0003800000 */
.L_x_117:
        /* <DEDUP_REMOVED lines=10> */
.L_x_120:
[----:B------:R-:W-:Y:S05]  /*45d0*/  BSYNC B1 ;  /* 0x0000000000017941 */ /* 0x000fea0003800000 */
.L_x_119:
        /* <DEDUP_REMOVED lines=9> */
.L_x_122:
[----:B------:R-:W-:Y:S05]  /*4670*/  BSYNC B1 ;  /* 0x0000000000017941 */ /* 0x000fea0003800000 */
.L_x_121:
        /* <DEDUP_REMOVED lines=9> */
.L_x_124:
[----:B------:R-:W-:Y:S05]  /*4710*/  BSYNC B1 ;  /* 0x0000000000017941 */ /* 0x000fea0003800000 */
.L_x_123:
        /* <DEDUP_REMOVED lines=10> */
.L_x_126:
[----:B------:R-:W-:Y:S05]  /*47c0*/  BSYNC B1 ;  /* 0x0000000000017941 */ /* 0x000fea0003800000 */
.L_x_125:
        /* <DEDUP_REMOVED lines=10> */
.L_x_128:
[----:B------:R-:W-:Y:S05]  /*4870*/  BSYNC B1 ;  /* 0x0000000000017941 */ /* 0x000fea0003800000 */
.L_x_127:
        /* <DEDUP_REMOVED lines=9> */
.L_x_130:
[----:B------:R-:W-:Y:S05]  /*4910*/  BSYNC B1 ;  /* 0x0000000000017941 */ /* 0x000fea0003800000 */
.L_x_129:
        /* <DEDUP_REMOVED lines=9> */
.L_x_132:
[----:B------:R-:W-:Y:S05]  /*49b0*/  BSYNC B1 ;  /* 0x0000000000017941 */ /* 0x000fea0003800000 */
.L_x_131:
        /* <DEDUP_REMOVED lines=10> */
.L_x_134:
[----:B------:R-:W-:Y:S05]  /*4a60*/  BSYNC B1 ;  /* 0x0000000000017941 */ /* 0x000fea0003800000 */
.L_x_133:
        /* <DEDUP_REMOVED lines=10> */
.L_x_136:
[----:B------:R-:W-:Y:S05]  /*4b10*/  BSYNC B1 ;  /* 0x0000000000017941 */ /* 0x000fea0003800000 */
.L_x_135:
        /* <DEDUP_REMOVED lines=9> */
.L_x_138:
[----:B------:R-:W-:Y:S05]  /*4bb0*/  BSYNC B1 ;  /* 0x0000000000017941 */ /* 0x000fea0003800000 */
.L_x_137:
        /* <DEDUP_REMOVED lines=9> */
.L_x_140:
[----:B------:R-:W-:Y:S05]  /*4c50*/  BSYNC B1 ;  /* 0x0000000000017941 */ /* 0x000fea0003800000 */
.L_x_139:
        /* <DEDUP_REMOVED lines=10> */
.L_x_142:
[----:B------:R-:W-:Y:S05]  /*4d00*/  BSYNC B1 ;  /* 0x0000000000017941 */ /* 0x000fea0003800000 */
.L_x_141:
        /* <DEDUP_REMOVED lines=10> */
.L_x_144:
[----:B------:R-:W-:Y:S05]  /*4db0*/  BSYNC B1 ;  /* 0x0000000000017941 */ /* 0x000fea0003800000 */
.L_x_143:
        /* <DEDUP_REMOVED lines=9> */
.L_x_146:
[----:B------:R-:W-:Y:S05]  /*4e50*/  BSYNC B1 ;  /* 0x0000000000017941 */ /* 0x000fea0003800000 */
.L_x_145:
        /* <DEDUP_REMOVED lines=9> */
.L_x_148:
[----:B------:R-:W-:Y:S05]  /*4ef0*/  BSYNC B1 ;  /* 0x0000000000017941 */ /* 0x000fea0003800000 */
.L_x_147:
        /* <DEDUP_REMOVED lines=10> */
.L_x_150:
[----:B------:R-:W-:Y:S05]  /*4fa0*/  BSYNC B1 ;  /* 0x0000000000017941 */ /* 0x000fea0003800000 */
.L_x_149:
        /* <DEDUP_REMOVED lines=10> */
.L_x_152:
[----:B------:R-:W-:Y:S05]  /*5050*/  BSYNC B1 ;  /* 0x0000000000017941 */ /* 0x000fea0003800000 */
.L_x_151:
[----:B01---5:R-:W-:Y:S01]  /*5060*/  LOP3.LUT R2, R15, 0xffffe000, RZ, 0xc0, !PT ;  /* 0xffffe0000f027812 */ /* 0x023fe200078ec0ff */
        /* <DEDUP_REMOVED lines=8> */
.L_x_154:
[----:B------:R-:W-:Y:S05]  /*50f0*/  BSYNC B1 ;  /* 0x0000000000017941 */ /* 0x000fea0003800000 */
.L_x_153:
[----:B-----5:R-:W-:Y:S01]  /*5100*/  LOP3.LUT R2, R15, 0xffffe000, RZ, 0xc0, !PT ;  /* 0xffffe0000f027812 */ /* 0x020fe200078ec0ff */
[----:B------:R-:W-:Y:S01]  /*5110*/  BSSY B1, `(.L_x_155) ;  /* 0x000000a000017945 */ /* 0x000fe20003800000 */
[----:B------:R-:W-:-:S03]  /*5120*/  ISETP.GT.AND P1, PT, R0, 0x8, P1 ;  /* 0x000000080000780c */ /* 0x000fc60000f24270 */
[----:B------:R-:W-:Y:S01]  /*5130*/  FMUL R3, R2, R23 ;  /* 0x0000001702037220 */ /* 0x000fe20000400000 */
[----:B------:R-:W-:-:S03]  /*5140*/  @P0 IMAD.MOV.U32 R2, RZ, RZ, R8 ;  /* 0x000000ffff020224 */ /* 0x000fc600078e0008 */
[----:B0-----:R-:W-:Y:S01]  /*5150*/  FFMA R7, R86, R22, R3 ;  /* 0x0000001656077223 */ /* 0x001fe20000000003 */
[----:B------:R-:W-:-:S04]  /*5160*/  @P0 IMAD.MOV.U32 R3, RZ, RZ, R9 ;  /* 0x000000ffff030224 */ /* 0x000fc800078e0009 */
[----:B------:R-:W-:-:S05]  /*5170*/  F2FP.TF32.F32.PACK_B R7, R7 ;  /* 0x00000007ff07723e */ /* 0x000fca00024050ff */
[----:B------:R0:W-:Y:S01]  /*5180*/  @P0 STG.E desc[UR54][R2.64+0x1e0], R7 ;  /* 0x0001e00702000986 */ /* 0x0001e2000c101936 */
[----:B------:R-:W-:Y:S05]  /*5190*/  @!P1 BRA `(.L_x_156) ;  /* 0x0000000000049947 */ /* 0x000fea0003800000 */
[----:B------:R0:W5:Y:S02]  /*51a0*/  LDG.E.LTC128B R15, desc[UR54][R4.64+0x1e4] ;  /* 0x0001e436040f7981 */ /* 0x000164000c1e1920 */
.L_x_156:
[----:B------:R-:W-:Y:S05]  /*51b0*/  BSYNC B1 ;  /* 0x0000000000017941 */ /* 0x000fea0003800000 */
.L_x_155:
[----:B------:R-:W-:Y:S05]  /*51c0*/  @!P1 BRA `(.L_x_157) ;  /* 0x0000001000b09947 */ /* 0x000fea0003800000 */
[----:B-----5:R-:W-:-:S05]  /*51d0*/  LOP3.LUT R0, R15, 0xffffe000, RZ, 0xc0, !PT ;  /* 0xffffe0000f007812 */ /* 0x020fca00078ec0ff */
[----:B------:R-:W-:-:S04]  /*51e0*/  FMUL R0, R0, R23 ;  /* 0x0000001700007220 */ /* 0x000fc80000400000 */
[----:B------:R-:W-:-:S05]  /*51f0*/  FFMA R87, R87, R22, R0 ;  /* 0x0000001657577223 */ /* 0x000fca0000000000 */
[----:B------:R-:W-:-:S05]  /*5200*/  F2FP.TF32.F32.PACK_B R87, R87 ;  /* 0x00000057ff57723e */ /* 0x000fca00024050ff */
[----:B------:R0:W-:Y:S01]  /*5210*/  STG.E desc[UR54][R8.64+0x1e4], R87 ;  /* 0x0001e45708007986 */ /* 0x0001e2000c101936 */
[----:B------:R-:W-:Y:S05]  /*5220*/  BRA `(.L_x_157) ;  /* 0x0000001000987947 */ /* 0x000fea0003800000 */
.L_x_32:
[----:B------:R-:W-:Y:S01]  /*5230*/  ULDC.64 UR4, c[0x0][0x5c0] ;  /* 0x0001700000047ab9 */ /* 0x000fe20000000a00 */
[-C--:B------:R-:W-:Y:S01]  /*5240*/  FMUL R9, R24, R22.reuse ;  /* 0x0000001618097220 */ /* 0x080fe20000400000 */
[----:B------:R-:W-:Y:S01]  /*5250*/  LEA R2, P1, R20, UR4, 0x2 ;  /* 0x0000000414027c11 */ /* 0x000fe2000f8210ff */
[-C--:B------:R-:W-:Y:S01]  /*5260*/  FMUL R25, R25, R22.reuse ;  /* 0x0000001619197220 */ /* 0x080fe20000400000 */
[----:B------:R-:W-:Y:S01]  /*5270*/  ISETP.GT.AND P3, PT, R18, 0x1, PT ;  /* 0x000000011200780c */ /* 0x000fe20003f64270 */
[-C--:B------:R-:W-:Y:S01]  /*5280*/  FMUL R27, R27, R22.reuse ;  /* 0x000000161b1b7220 */ /* 0x080fe20000400000 */
[----:B------:R-:W-:Y:S01]  /*5290*/  F2FP.TF32.F32.PACK_B R9, R9 ;  /* 0x00000009ff09723e */ /* 0x000fe200024050ff */
[-C--:B------:R-:W-:Y:S01]  /*52a0*/  FMUL R29, R29, R22.reuse ;  /* 0x000000161d1d7220 */ /* 0x080fe20000400000 */
[----:B------:R-:W-:Y:S01]  /*52b0*/  LEA.HI.X R3, R20, UR5, R7, 0x2, P1 ;  /* 0x0000000514037c11 */ /* 0x000fe200088f1407 */
[-C--:B------:R-:W-:Y:S01]  /*52c0*/  FMUL R7, R26, R22.reuse ;  /* 0x000000161a077220 */ /* 0x080fe20000400000 */
[----:B------:R-:W-:Y:S01]  /*52d0*/  ISETP.GT.AND P1, PT, R0, RZ, P3 ;  /* 0x000000ff0000720c */ /* 0x000fe20001f24270 */
[-C--:B------:R-:W-:Y:S01]  /*52e0*/  FMUL R11, R30, R22.reuse ;  /* 0x000000161e0b7220 */ /* 0x080fe20000400000 */
[----:B------:R-:W-:Y:S01]  /*52f0*/  F2FP.TF32.F32.PACK_B R25, R25 ;  /* 0x00000019ff19723e */ /* 0x000fe200024050ff */
[----:B------:R0:W-:Y:S01]  /*5300*/  @P2 STG.E desc[UR54][R2.64], R9 ;  /* 0x0000000902002986 */ /* 0x0001e2000c101936 */
[----:B------:R-:W-:Y:S01]  /*5310*/  ISETP.GT.AND P2, PT, R0, 0x8, P0 ;  /* 0x000000080000780c */ /* 0x000fe20000744270 */
[-C--:B------:R-:W-:Y:S01]  /*5320*/  FMUL R31, R31, R22.reuse ;  /* 0x000000161f1f7220 */ /* 0x080fe20000400000 */
[----:B------:R-:W-:Y:S01]  /*5330*/  ISETP.GT.AND P0, PT, R18, 0x8, PT ;  /* 0x000000081200780c */ /* 0x000fe20003f04270 */
[-C--:B------:R-:W-:Y:S01]  /*5340*/  FMUL R33, R33, R22.reuse ;  /* 0x0000001621217220 */ /* 0x080fe20000400000 */
[----:B------:R-:W-:Y:S01]  /*5350*/  SHF.L.U64.HI R5, R93, 0x2, R92 ;  /* 0x000000025d057819 */ /* 0x000fe2000001025c */
[----:B------:R-:W-:Y:S01]  /*5360*/  FMUL R35, R35, R22 ;  /* 0x0000001623237220 */ /* 0x000fe20000400000 */
[----:B------:R-:W-:Y:S01]  /*5370*/  LEA R4, P4, R93, R2, 0x2 ;  /* 0x000000025d047211 */ /* 0x000fe200078810ff */
[-C--:B------:R-:W-:Y:S01]  /*5380*/  FMUL R37, R37, R22.reuse ;  /* 0x0000001625257220 */ /* 0x080fe20000400000 */
[C---:B------:R-:W-:Y:S01]  /*5390*/  ISETP.GT.AND P3, PT, R0.reuse, 0x8, P3 ;  /* 0x000000080000780c */ /* 0x040fe20001f64270 */
[----:B------:R-:W-:Y:S01]  /*53a0*/  @P1 STG.E desc[UR54][R2.64+0x4], R25 ;  /* 0x0000041902001986 */ /* 0x000fe2000c101936 */
[----:B------:R-:W-:Y:S01]  /*53b0*/  ISETP.GT.AND P5, PT, R0, RZ, P0 ;  /* 0x000000ff0000720c */ /* 0x000fe200007a4270 */
[----:B------:R-:W-:Y:S01]  /*53c0*/  IMAD.X R5, R5, 0x1, R3, P4 ;  /* 0x0000000105057824 */ /* 0x000fe200020e0603 */
[----:B------:R-:W-:Y:S01]  /*53d0*/  F2FP.TF32.F32.PACK_B R7, R7 ;  /* 0x00000007ff07723e */ /* 0x000fe200024050ff */
[-C--:B0-----:R-:W-:Y:S01]  /*53e0*/  FMUL R9, R28, R22.reuse ;  /* 0x000000161c097220 */ /* 0x081fe20000400000 */
[----:B------:R-:W-:Y:S01]  /*53f0*/  ISETP.GT.AND P1, PT, R18, 0x9, PT ;  /* 0x000000091200780c */ /* 0x000fe20003f24270 */
[-C--:B------:R-:W-:Y:S01]  /*5400*/  FMUL R39, R39, R22.reuse ;  /* 0x0000001627277220 */ /* 0x080fe20000400000 */
[----:B------:R-:W-:Y:S01]  /*5410*/  F2FP.TF32.F32.PACK_B R27, R27 ;  /* 0x0000001bff1b723e */ /* 0x000fe200024050ff */
[----:B------:R0:W-:Y:S01]  /*5420*/  @P2 STG.E desc[UR54][R4.64], R7 ;  /* 0x0000000704002986 */ /* 0x0001e2000c101936 */
[----:B------:R-:W-:Y:S01]  /*5430*/  F2FP.TF32.F32.PACK_B R9, R9 ;  /* 0x00000009ff09723e */ /* 0x000fe200024050ff */
[-C--:B------:R-:W-:Y:S01]  /*5440*/  FMUL R41, R41, R22.reuse ;  /* 0x0000001629297220 */ /* 0x080fe20000400000 */
[C---:B------:R-:W-:Y:S01]  /*5450*/  ISETP.GT.AND P4, PT, R0.reuse, RZ, P1 ;  /* 0x000000ff0000720c */ /* 0x040fe20000f84270 */
[----:B------:R-:W-:Y:S01]  /*5460*/  @P3 STG.E desc[UR54][R4.64+0x4], R27 ;  /* 0x0000041b04003986 */ /* 0x000fe2000c101936 */
[----:B------:R-:W-:Y:S01]  /*5470*/  ISETP.GT.AND P2, PT, R0, 0x8, P0 ;  /* 0x000000080000780c */ /* 0x000fe20000744270 */
[-C--:B------:R-:W-:Y:S01]  /*5480*/  FMUL R43, R43, R22.reuse ;  /* 0x000000162b2b7220 */ /* 0x080fe20000400000 */
[----:B------:R-:W-:Y:S01]  /*5490*/  ISETP.GT.AND P0, PT, R18, 0x10, PT ;  /* 0x000000101200780c */ /* 0x000fe20003f04270 */
[----:B------:R1:W-:Y:S01]  /*54a0*/  @P5 STG.E desc[UR54][R2.64+0x20], R9 ;  /* 0x0000200902005986 */ /* 0x0003e2000c101936 */
[C---:B------:R-:W-:Y:S01]  /*54b0*/  ISETP.GT.AND P3, PT, R0.reuse, 0x8, P1 ;  /* 0x000000080000780c */ /* 0x040fe20000f64270 */
[-C--:B------:R-:W-:Y:S01]  /*54c0*/  FMUL R45, R45, R22.reuse ;  /* 0x000000162d2d7220 */ /* 0x080fe20000400000 */
[----:B------:R-:W-:Y:S01]  /*54d0*/  ISETP.GT.AND P5, PT, R0, RZ, P0 ;  /* 0x000000ff0000720c */ /* 0x000fe200007a4270 */
[-C--:B0-----:R-:W-:Y:S01]  /*54e0*/  FMUL R7, R32, R22.reuse ;  /* 0x0000001620077220 */ /* 0x081fe20000400000 */
[----:B------:R-:W-:Y:S01]  /*54f0*/  F2FP.TF32.F32.PACK_B R29, R29 ;  /* 0x0000001dff1d723e */ /* 0x000fe200024050ff */
[-C--:B------:R-:W-:Y:S01]  /*5500*/  FMUL R47, R47, R22.reuse ;  /* 0x000000162f2f7220 */ /* 0x080fe20000400000 */
[----:B------:R-:W-:Y:S01]  /*5510*/  F2FP.TF32.F32.PACK_B R11, R11 ;  /* 0x0000000bff0b723e */ /* 0x000fe200024050ff */
[-C--:B------:R-:W-:Y:S01]  /*5520*/  FMUL R49, R49, R22.reuse ;  /* 0x0000001631317220 */ /* 0x080fe20000400000 */
[----:B------:R-:W-:Y:S01]  /*5530*/  ISETP.GT.AND P1, PT, R18, 0x11, PT ;  /* 0x000000111200780c */ /* 0x000fe20003f24270 */
[----:B------:R-:W-:Y:S01]  /*5540*/  @P4 STG.E desc[UR54][R2.64+0x24], R29 ;  /* 0x0000241d02004986 */ /* 0x000fe2000c101936 */
[----:B------:R-:W-:Y:S01]  /*5550*/  F2FP.TF32.F32.PACK_B R31, R31 ;  /* 0x0000001fff1f723e */ /* 0x000fe200024050ff */
[-C--:B-1----:R-:W-:Y:S01]  /*5560*/  FMUL R9, R34, R22.reuse ;  /* 0x0000001622097220 */ /* 0x082fe20000400000 */
[----:B------:R-:W-:Y:S01]  /*5570*/  F2FP.TF32.F32.PACK_B R7, R7 ;  /* 0x00000007ff07723e */ /* 0x000fe200024050ff */
[----:B------:R0:W-:Y:S01]  /*5580*/  @P2 STG.E desc[UR54][R4.64+0x20], R11 ;  /* 0x0000200b04002986 */ /* 0x0001e2000c101936 */
[C---:B------:R-:W-:Y:S01]  /*5590*/  ISETP.GT.AND P4, PT, R0.reuse, RZ, P1 ;  /* 0x000000ff0000720c */ /* 0x040fe20000f84270 */
[-C--:B------:R-:W-:Y:S01]  /*55a0*/  FMUL R51, R51, R22.reuse ;  /* 0x0000001633337220 */ /* 0x080fe20000400000 */
[----:B------:R-:W-:Y:S01]  /*55b0*/  ISETP.GT.AND P2, PT, R0, 0x8, P0 ;  /* 0x000000080000780c */ /* 0x000fe20000744270 */
[----:B------:R-:W-:Y:S01]  /*55c0*/  @P3 STG.E desc[UR54][R4.64+0x24], R31 ;  /* 0x0000241f04003986 */ /* 0x000fe2000c101936 */
[----:B------:R-:W-:Y:S01]  /*55d0*/  ISETP.GT.AND P0, PT, R18, 0x18, PT ;  /* 0x000000181200780c */ /* 0x000fe20003f04270 */
[-C--:B------:R-:W-:Y:S01]  /*55e0*/  FMUL R53, R53, R22.reuse ;  /* 0x0000001635357220 */ /* 0x080fe20000400000 */
[C---:B------:R-:W-:Y:S01]  /*55f0*/  ISETP.GT.AND P3, PT, R0.reuse, 0x8, P1 ;  /* 0x000000080000780c */ /* 0x040fe20000f64270 */
[----:B------:R1:W-:Y:S01]  /*5600*/  @P5 STG.E desc[UR54][R2.64+0x40], R7 ;  /* 0x0000400702005986 */ /* 0x0003e2000c101936 */
[----:B------:R-:W-:Y:S01]  /*5610*/  ISETP.GT.AND P5, PT, R0, RZ, P0 ;  /* 0x000000ff0000720c */ /* 0x000fe200007a4270 */
[-C--:B------:R-:W-:Y:S01]  /*5620*/  FMUL R55, R55, R22.reuse ;  /* 0x0000001637377220 */ /* 0x080fe20000400000 */
[----:B------:R-:W-:Y:S01]  /*5630*/  F2FP.TF32.F32.PACK_B R33, R33 ;  /* 0x00000021ff21723e */ /* 0x000fe200024050ff */
[-C--:B0-----:R-:W-:Y:S01]  /*5640*/  FMUL R11, R38, R22.reuse ;  /* 0x00000016260b7220 */ /* 0x081fe20000400000 */
[----:B------:R-:W-:Y:S01]  /*5650*/  F2FP.TF32.F32.PACK_B R9, R9 ;  /* 0x00000009ff09723e */ /* 0x000fe200024050ff */
[-C--:B------:R-:W-:Y:S01]  /*5660*/  FMUL R57, R57, R22.reuse ;  /* 0x0000001639397220 */ /* 0x080fe20000400000 */
[----:B------:R-:W-:Y:S01]  /*5670*/  ISETP.GT.AND P1, PT, R18, 0x19, PT ;  /* 0x000000191200780c */ /* 0x000fe20003f24270 */
[----:B------:R-:W-:Y:S01]  /*5680*/  @P4 STG.E desc[UR54][R2.64+0x44], R33 ;  /* 0x0000442102004986 */ /* 0x000fe2000c101936 */
[----:B------:R-:W-:Y:S01]  /*5690*/  F2FP.TF32.F32.PACK_B R35, R35 ;  /* 0x00000023ff23723e */ /* 0x000fe200024050ff */
[-C--:B------:R-:W-:Y:S01]  /*56a0*/  FMUL R59, R59, R22.reuse ;  /* 0x000000163b3b7220 */ /* 0x080fe20000400000 */
[----:B------:R-:W-:Y:S01]  /*56b0*/  ISETP.GT.AND P4, PT, R0, RZ, P1 ;  /* 0x000000ff0000720c */ /* 0x000fe20000f84270 */
[-C--:B-1----:R-:W-:Y:S01]  /*56c0*/  FMUL R7, R36, R22.reuse ;  /* 0x0000001624077220 */ /* 0x082fe20000400000 */
[----:B------:R0:W-:Y:S01]  /*56d0*/  @P2 STG.E desc[UR54][R4.64+0x40], R9 ;  /* 0x0000400904002986 */ /* 0x0001e2000c101936 */
[----:B------:R-:W-:Y:S01]  /*56e0*/  ISETP.GT.AND P2, PT, R0, 0x8, P0 ;  /* 0x000000080000780c */ /* 0x000fe20000744270 */
[-C--:B------:R-:W-:Y:S01]  /*56f0*/  FMUL R61, R61, R22.reuse ;  /* 0x000000163d3d7220 */ /* 0x080fe20000400000 */
[----:B------:R-:W-:Y:S01]  /*5700*/  ISETP.GT.AND P0, PT, R18, 0x20, PT ;  /* 0x000000201200780c */ /* 0x000fe20003f04270 */
[----:B------:R-:W-:Y:S01]  /*5710*/  @P3 STG.E desc[UR54][R4.64+0x44], R35 ;  /* 0x0000442304003986 */ /* 0x000fe2000c101936 */
[----:B------:R-:W-:Y:S01]  /*5720*/  F2FP.TF32.F32.PACK_B R7, R7 ;  /* 0x00000007ff07723e */ /* 0x000fe200024050ff */
[-C--:B------:R-:W-:Y:S01]  /*5730*/  FMUL R63, R63, R22.reuse ;  /* 0x000000163f3f7220 */ /* 0x080fe20000400000 */
[C---:B------:R-:W-:Y:S01]  /*5740*/  ISETP.GT.AND P3, PT, R0.reuse, 0x8, P1 ;  /* 0x000000080000780c */ /* 0x040fe20000f64270 */
[-C--:B------:R-:W-:Y:S01]  /*5750*/  FMUL R65, R65, R22.reuse ;  /* 0x0000001641417220 */ /* 0x080fe20000400000 */
[----:B------:R-:W-:Y:S01]  /*5760*/  F2FP.TF32.F32.PACK_B R37, R37 ;  /* 0x00000025ff25723e */ /* 0x000fe200024050ff */
[----:B------:R1:W-:Y:S01]  /*5770*/  @P5 STG.E desc[UR54][R2.64+0x60], R7 ;  /* 0x0000600702005986 */ /* 0x0003e2000c101936 */
[----:B------:R-:W-:Y:S01]  /*5780*/  ISETP.GT.AND P5, PT, R0, RZ, P0 ;  /* 0x000000ff0000720c */ /* 0x000fe200007a4270 */
[-C--:B0-----:R-:W-:Y:S01]  /*5790*/  FMUL R9, R42, R22.reuse ;  /* 0x000000162a097220 */ /* 0x081fe20000400000 */
[----:B------:R-:W-:Y:S01]  /*57a0*/  F2FP.TF32.F32.PACK_B R11, R11 ;  /* 0x0000000bff0b723e */ /* 0x000fe200024050ff */
[----:B------:R-:W-:Y:S01]  /*57b0*/  @P4 STG.E desc[UR54][R2.64+0x64], R37 ;  /* 0x0000642502004986 */ /* 0x000fe2000c101936 */
[----:B------:R-:W-:Y:S01]  /*57c0*/  ISETP.GT.AND P1, PT, R18, 0x21, PT ;  /* 0x000000211200780c */ /* 0x000fe20003f24270 */
[-C--:B------:R-:W-:Y:S01]  /*57d0*/  FMUL R67, R67, R22.reuse ;  /* 0x0000001643437220 */ /* 0x080fe20000400000 */
[----:B------:R-:W-:Y:S01]  /*57e0*/  F2FP.TF32.F32.PACK_B R39, R39 ;  /* 0x00000027ff27723e */ /* 0x000fe200024050ff */
[----:B------:R0:W-:Y:S01]  /*57f0*/  @P2 STG.E desc[UR54][R4.64+0x60], R11 ;  /* 0x0000600b04002986 */ /* 0x0001e2000c101936 */
[C---:B------:R-:W-:Y:S01]  /*5800*/  ISETP.GT.AND P4, PT, R0.reuse, RZ, P1 ;  /* 0x000000ff0000720c */ /* 0x040fe20000f84270 */
[-C--:B------:R-:W-:Y:S01]  /*5810*/  FMUL R69, R69, R22.reuse ;  /* 0x0000001645457220 */ /* 0x080fe20000400000 */
[----:B------:R-:W-:Y:S01]  /*5820*/  ISETP.GT.AND P2, PT, R0, 0x8, P0 ;  /* 0x000000080000780c */ /* 0x000fe20000744270 */
[-C--:B-1----:R-:W-:Y:S01]  /*5830*/  FMUL R7, R40, R22.reuse ;  /* 0x0000001628077220 */ /* 0x082fe20000400000 */
[----:B------:R-:W-:Y:S01]  /*5840*/  ISETP.GT.AND P0, PT, R18, 0x28, PT ;  /* 0x000000281200780c */ /* 0x000fe20003f04270 */
[----:B------:R-:W-:Y:S01]  /*5850*/  @P3 STG.E desc[UR54][R4.64+0x64], R39 ;  /* 0x0000642704003986 */ /* 0x000fe2000c101936 */
[----:B------:R-:W-:Y:S01]  /*5860*/  ISETP.GT.AND P3, PT, R0, 0x8, P1 ;  /* 0x000000080000780c */ /* 0x000fe20000f64270 */
[-C--:B------:R-:W-:Y:S01]  /*5870*/  FMUL R71, R71, R22.reuse ;  /* 0x0000001647477220 */ /* 0x080fe20000400000 */
[----:B------:R-:W-:Y:S01]  /*5880*/  F2FP.TF32.F32.PACK_B R7, R7 ;  /* 0x00000007ff07723e */ /* 0x000fe200024050ff */
[-C--:B------:R-:W-:Y:S01]  /*5890*/  FMUL R73, R73, R22.reuse ;  /* 0x0000001649497220 */ /* 0x080fe20000400000 */
[----:B------:R-:W-:Y:S01]  /*58a0*/  F2FP.TF32.F32.PACK_B R41, R41 ;  /* 0x00000029ff29723e */ /* 0x000fe200024050ff */
[-C--:B0-----:R-:W-:Y:S01]  /*58b0*/  FMUL R11, R46, R22.reuse ;  /* 0x000000162e0b7220 */ /* 0x081fe20000400000 */
[----:B------:R-:W-:Y:S01]  /*58c0*/  F2FP.TF32.F32.PACK_B R9, R9 ;  /* 0x00000009ff09723e */ /* 0x000fe200024050ff */
[----:B------:R0:W-:Y:S01]  /*58d0*/  @P5 STG.E desc[UR54][R2.64+0x80], R7 ;  /* 0x0000800702005986 */ /* 0x0001e2000c101936 */
[----:B------:R-:W-:Y:S01]  /*58e0*/  ISETP.GT.AND P5, PT, R0, RZ, P0 ;  /* 0x000000ff0000720c */ /* 0x000fe200007a4270 */
[-C--:B------:R-:W-:Y:S01]  /*58f0*/  FMUL R75, R75, R22.reuse ;  /* 0x000000164b4b7220 */ /* 0x080fe20000400000 */
[----:B------:R-:W-:Y:S01]  /*5900*/  ISETP.GT.AND P1, PT, R18, 0x29, PT ;  /* 0x000000291200780c */ /* 0x000fe20003f24270 */
[----:B------:R-:W-:Y:S01]  /*5910*/  @P4 STG.E desc[UR54][R2.64+0x84], R41 ;  /* 0x0000842902004986 */ /* 0x000fe2000c101936 */
[----:B------:R-:W-:Y:S01]  /*5920*/  F2FP.TF32.F32.PACK_B R43, R43 ;  /* 0x0000002bff2b723e */ /* 0x000fe200024050ff */
[-C--:B------:R-:W-:Y:S01]  /*5930*/  FMUL R77, R77, R22.reuse ;  /* 0x000000164d4d7220 */ /* 0x080fe20000400000 */
[C---:B------:R-:W-:Y:S01]  /*5940*/  ISETP.GT.AND P4, PT, R0.reuse, RZ, P1 ;  /* 0x000000ff0000720c */ /* 0x040fe20000f84270 */
[----:B------:R1:W-:Y:S01]  /*5950*/  @P2 STG.E desc[UR54][R4.64+0x80], R9 ;  /* 0x0000800904002986 */ /* 0x0003e2000c101936 */
[----:B------:R-:W-:Y:S01]  /*5960*/  ISETP.GT.AND P2, PT, R0, 0x8, P0 ;  /* 0x000000080000780c */ /* 0x000fe20000744270 */
[-C--:B------:R-:W-:Y:S01]  /*5970*/  FMUL R79, R79, R22.reuse ;  /* 0x000000164f4f7220 */ /* 0x080fe20000400000 */
[----:B------:R-:W-:Y:S01]  /*5980*/  ISETP.GT.AND P0, PT, R18, 0x30, PT ;  /* 0x000000301200780c */ /* 0x000fe20003f04270 */
[-C--:B0-----:R-:W-:Y:S01]  /*5990*/  FMUL R7, R44, R22.reuse ;  /* 0x000000162c077220 */ /* 0x081fe20000400000 */
[----:B------:R-:W-:Y:S01]  /*59a0*/  @P3 STG.E desc[UR54][R4.64+0x84], R43 ;  /* 0x0000842b04003986 */ /* 0x000fe2000c101936 */
[----:B------:R-:W-:Y:S01]  /*59b0*/  ISETP.GT.AND P3, PT, R0, 0x8, P1 ;  /* 0x000000080000780c */ /* 0x000fe20000f64270 */
[-C--:B------:R-:W-:Y:S01]  /*59c0*/  FMUL R81, R81, R22.reuse ;  /* 0x0000001651517220 */ /* 0x080fe20000400000 */
[----:B------:R-:W-:Y:S01]  /*59d0*/  F2FP.TF32.F32.PACK_B R45, R45 ;  /* 0x0000002dff2d723e */ /* 0x000fe200024050ff */
[-C--:B------:R-:W-:Y:S01]  /*59e0*/  FMUL R83, R83, R22.reuse ;  /* 0x0000001653537220 */ /* 0x080fe20000400000 */
[----:B------:R-:W-:Y:S01]  /*59f0*/  F2FP.TF32.F32.PACK_B R7, R7 ;  /* 0x00000007ff07723e */ /* 0x000fe200024050ff */
[-C--:B------:R-:W-:Y:S01]  /*5a00*/  FMUL R13, R84, R22.reuse ;  /* 0x00000016540d7220 */ /* 0x080fe20000400000 */
[----:B------:R-:W-:Y:S01]  /*5a10*/  F2FP.TF32.F32.PACK_B R11, R11 ;  /* 0x0000000bff0b723e */ /* 0x000fe200024050ff */
[-C--:B-1----:R-:W-:Y:S01]  /*5a20*/  FMUL R9, R50, R22.reuse ;  /* 0x0000001632097220 */ /* 0x082fe20000400000 */
[----:B------:R-:W-:Y:S01]  /*5a30*/  ISETP.GT.AND P1, PT, R18, 0x31, PT ;  /* 0x000000311200780c */ /* 0x000fe20003f24270 */
[----:B------:R0:W-:Y:S01]  /*5a40*/  @P5 STG.E desc[UR54][R2.64+0xa0], R7 ;  /* 0x0000a00702005986 */ /* 0x0001e2000c101936 */
[C---:B------:R-:W-:Y:S01]  /*5a50*/  ISETP.GT.AND P5, PT, R0.reuse, RZ, P0 ;  /* 0x000000ff0000720c */ /* 0x040fe200007a4270 */
[-C--:B------:R-:W-:Y:S01]  /*5a60*/  FMUL R85, R85, R22.reuse ;  /* 0x0000001655557220 */ /* 0x080fe20000400000 */
[----:B------:R-:W-:Y:S01]  /*5a70*/  F2FP.TF32.F32.PACK_B R47, R47 ;  /* 0x0000002fff2f723e */ /* 0x000fe200024050ff */
[----:B------:R-:W-:Y:S01]  /*5a80*/  @P4 STG.E desc[UR54][R2.64+0xa4], R45 ;  /* 0x0000a42d02004986 */ /* 0x000fe2000c101936 */
[----:B------:R-:W-:Y:S01]  /*5a90*/  ISETP.GT.AND P4, PT, R0, RZ, P1 ;  /* 0x000000ff0000720c */ /* 0x000fe20000f84270 */
[-C--:B------:R-:W-:Y:S01]  /*5aa0*/  FMUL R15, R86, R22.reuse ;  /* 0x00000016560f7220 */ /* 0x080fe20000400000 */
[----:B------:R-:W-:Y:S01]  /*5ab0*/  F2FP.TF32.F32.PACK_B R49, R49 ;  /* 0x00000031ff31723e */ /* 0x000fe200024050ff */
[----:B------:R1:W-:Y:S01]  /*5ac0*/  @P2 STG.E desc[UR54][R4.64+0xa0], R11 ;  /* 0x0000a00b04002986 */ /* 0x0003e2000c101936 */
[----:B------:R-:W-:Y:S01]  /*5ad0*/  ISETP.GT.AND P2, PT, R0, 0x8, P0 ;  /* 0x000000080000780c */ /* 0x000fe20000744270 */
[-C--:B------:R-:W-:Y:S01]  /*5ae0*/  FMUL R87, R87, R22.reuse ;  /* 0x0000001657577220 */ /* 0x080fe20000400000 */
[----:B------:R-:W-:Y:S01]  /*5af0*/  ISETP.GT.AND P0, PT, R18, 0x38, PT ;  /* 0x000000381200780c */ /* 0x000fe20003f04270 */
[----:B0-----:R-:W-:Y:S01]  /*5b00*/  FMUL R7, R48, R22 ;  /* 0x0000001630077220 */ /* 0x001fe20000400000 */
[----:B------:R-:W-:Y:S01]  /*5b10*/  @P3 STG.E desc[UR54][R4.64+0xa4], R47 ;  /* 0x0000a42f04003986 */ /* 0x000fe2000c101936 */
[----:B------:R-:W-:-:S02]  /*5b20*/  ISETP.GT.AND P3, PT, R0, 0x8, P1 ;  /* 0x000000080000780c */ /* 0x000fc40000f64270 */
[----:B------:R-:W-:Y:S02]  /*5b30*/  F2FP.TF32.F32.PACK_B R9, R9 ;  /* 0x00000009ff09723e */ /* 0x000fe400024050ff */
[----:B------:R-:W-:Y:S02]  /*5b40*/  F2FP.TF32.F32.PACK_B R7, R7 ;  /* 0x00000007ff07723e */ /* 0x000fe400024050ff */
[----:B------:R-:W-:Y:S01]  /*5b50*/  ISETP.GT.AND P1, PT, R18, 0x39, PT ;  /* 0x000000391200780c */ /* 0x000fe20003f24270 */
[----:B-1----:R-:W-:Y:S01]  /*5b60*/  FMUL R11, R54, R22 ;  /* 0x00000016360b7220 */ /* 0x002fe20000400000 */
[----:B------:R-:W-:Y:S01]  /*5b70*/  F2FP.TF32.F32.PACK_B R51, R51 ;  /* 0x00000033ff33723e */ /* 0x000fe200024050ff */
[----:B------:R0:W-:Y:S01]  /*5b80*/  @P5 STG.E desc[UR54][R2.64+0xc0], R7 ;  /* 0x0000c00702005986 */ /* 0x0001e2000c101936 */
[C---:B------:R-:W-:Y:S02]  /*5b90*/  ISETP.GT.AND P5, PT, R0.reuse, RZ, P0 ;  /* 0x000000ff0000720c */ /* 0x040fe400007a4270 */
[----:B------:R-:W-:Y:S01]  /*5ba0*/  F2FP.TF32.F32.PACK_B R53, R53 ;  /* 0x00000035ff35723e */ /* 0x000fe200024050ff */
[----:B------:R-:W-:Y:S01]  /*5bb0*/  @P4 STG.E desc[UR54][R2.64+0xc4], R49 ;  /* 0x0000c43102004986 */ /* 0x000fe2000c101936 */
[----:B------:R-:W-:-:S02]  /*5bc0*/  ISETP.GT.AND P4, PT, R0, RZ, P1 ;  /* 0x000000ff0000720c */ /* 0x000fc40000f84270 */
[----:B------:R-:W-:Y:S01]  /*5bd0*/  F2FP.TF32.F32.PACK_B R11, R11 ;  /* 0x0000000bff0b723e */ /* 0x000fe200024050ff */
[----:B------:R1:W-:Y:S01]  /*5be0*/  @P2 STG.E desc[UR54][R4.64+0xc0], R9 ;  /* 0x0000c00904002986 */ /* 0x0003e2000c101936 */
[----:B------:R-:W-:Y:S02]  /*5bf0*/  ISETP.GT.AND P2, PT, R0, 0x8, P0 ;  /* 0x000000080000780c */ /* 0x000fe40000744270 */
[----:B------:R-:W-:Y:S01]  /*5c00*/  ISETP.GT.AND P0, PT, R18, 0x40, PT ;  /* 0x000000401200780c */ /* 0x000fe20003f04270 */
[----:B0-----:R-:W-:Y:S01]  /*5c10*/  FMUL R7, R52, R22 ;  /* 0x0000001634077220 */ /* 0x001fe20000400000 */
[----:B------:R-:W-:Y:S01]  /*5c20*/  @P3 STG.E desc[UR54][R4.64+0xc4], R51 ;  /* 0x0000c43304003986 */ /* 0x000fe2000c101936 */
[----:B------:R-:W-:Y:S02]  /*5c30*/  ISETP.GT.AND P3, PT, R0, 0x8, P1 ;  /* 0x000000080000780c */ /* 0x000fe40000f64270 */
[----:B------:R-:W-:Y:S02]  /*5c40*/  ISETP.GT.AND P1, PT, R18, 0x41, PT ;  /* 0x000000411200780c */ /* 0x000fe40003f24270 */
[----:B------:R-:W-:-:S02]  /*5c50*/  F2FP.TF32.F32.PACK_B R7, R7 ;  /* 0x00000007ff07723e */ /* 0x000fc400024050ff */
[----:B------:R-:W-:Y:S01]  /*5c60*/  F2FP.TF32.F32.PACK_B R55, R55 ;  /* 0x00000037ff37723e */ /* 0x000fe200024050ff */
[----:B-1----:R-:W-:Y:S01]  /*5c70*/  FMUL R9, R58, R22 ;  /* 0x000000163a097220 */ /* 0x002fe20000400000 */
[----:B------:R-:W-:Y:S01]  /*5c80*/  F2FP.TF32.F32.PACK_B R57, R57 ;  /* 0x00000039ff39723e */ /* 0x000fe200024050ff */
[----:B------:R0:W-:Y:S01]  /*5c90*/  @P5 STG.E desc[UR54][R2.64+0xe0], R7 ;  /* 0x0000e00702005986 */ /* 0x0001e2000c101936 */
[C---:B------:R-:W-:Y:S02]  /*5ca0*/  ISETP.GT.AND P5, PT, R0.reuse, RZ, P0 ;  /* 0x000000ff0000720c */ /* 0x040fe400007a4270 */
[----:B------:R-:W-:Y:S01]  /*5cb0*/  F2FP.TF32.F32.PACK_B R9, R9 ;  /* 0x00000009ff09723e */ /* 0x000fe200024050ff */
[----:B------:R-:W-:Y:S01]  /*5cc0*/  @P4 STG.E desc[UR54][R2.64+0xe4], R53 ;  /* 0x0000e43502004986 */ /* 0x000fe2000c101936 */
[C---:B------:R-:W-:Y:S02]  /*5cd0*/  ISETP.GT.AND P4, PT, R0.reuse, RZ, P1 ;  /* 0x000000ff0000720c */ /* 0x040fe40000f84270 */
[----:B------:R-:W-:Y:S01]  /*5ce0*/  F2FP.TF32.F32.PACK_B R59, R59 ;  /* 0x0000003bff3b723e */ /* 0x000fe200024050ff */
[----:B------:R1:W-:Y:S01]  /*5cf0*/  @P2 STG.E desc[UR54][R4.64+0xe0], R11 ;  /* 0x0000e00b04002986 */ /* 0x0003e2000c101936 */
[----:B------:R-:W-:-:S02]  /*5d00*/  ISETP.GT.AND P2, PT, R0, 0x8, P0 ;  /* 0x000000080000780c */ /* 0x000fc40000744270 */
[----:B------:R-:W-:Y:S01]  /*5d10*/  ISETP.GT.AND P0, PT, R18, 0x48, PT ;  /* 0x000000481200780c */ /* 0x000fe20003f04270 */
[-C--:B0-----:R-:W-:Y:S01]  /*5d20*/  FMUL R7, R56, R22.reuse ;  /* 0x0000001638077220 */ /* 0x081fe20000400000 */
[----:B------:R-:W-:Y:S01]  /*5d30*/  @P3 STG.E desc[UR54][R4.64+0xe4], R55 ;  /* 0x0000e43704003986 */ /* 0x000fe2000c101936 */
[----:B------:R-:W-:Y:S02]  /*5d40*/  ISETP.GT.AND P3, PT, R0, 0x8, P1 ;  /* 0x000000080000780c */ /* 0x000fe40000f64270 */
[----:B------:R-:W-:Y:S02]  /*5d50*/  ISETP.GT.AND P1, PT, R18, 0x49, PT ;  /* 0x000000491200780c */ /* 0x000fe40003f24270 */
[----:B------:R-:W-:Y:S01]  /*5d60*/  F2FP.TF32.F32.PACK_B R7, R7 ;  /* 0x00000007ff07723e */ /* 0x000fe200024050ff */
[----:B-1----:R-:W-:Y:S01]  /*5d70*/  FMUL R11, R62, R22 ;  /* 0x000000163e0b7220 */ /* 0x002fe20000400000 */
[----:B------:R-:W-:-:S03]  /*5d80*/  F2FP.TF32.F32.PACK_B R61, R61 ;  /* 0x0000003dff3d723e */ /* 0x000fc600024050ff */
[----:B------:R0:W-:Y:S01]  /*5d90*/  @P5 STG.E desc[UR54][R2.64+0x100], R7 ;  /* 0x0001000702005986 */ /* 0x0001e2000c101936 */
[C---:B------:R-:W-:Y:S02]  /*5da0*/  ISETP.GT.AND P5, PT, R0.reuse, RZ, P0 ;  /* 0x000000ff0000720c */ /* 0x040fe400007a4270 */
[----:B------:R-:W-:Y:S01]  /*5db0*/  F2FP.TF32.F32.PACK_B R11, R11 ;  /* 0x0000000bff0b723e */ /* 0x000fe200024050ff */
[----:B------:R-:W-:Y:S01]  /*5dc0*/  @P4 STG.E desc[UR54][R2.64+0x104], R57 ;  /* 0x0001043902004986 */ /* 0x000fe2000c101936 */
[C---:B------:R-:W-:Y:S02]  /*5dd0*/  ISETP.GT.AND P4, PT, R0.reuse, RZ, P1 ;  /* 0x000000ff0000720c */ /* 0x040fe40000f84270 */
[----:B------:R-:W-:Y:S01]  /*5de0*/  F2FP.TF32.F32.PACK_B R63, R63 ;  /* 0x0000003fff3f723e */ /* 0x000fe200024050ff */
[----:B------:R1:W-:Y:S01]  /*5df0*/  @P2 STG.E desc[UR54][R4.64+0x100], R9 ;  /* 0x0001000904002986 */ /* 0x0003e2000c101936 */
[----:B------:R-:W-:Y:S02]  /*5e00*/  ISETP.GT.AND P2, PT, R0, 0x8, P0 ;  /* 0x000000080000780c */ /* 0x000fe40000744270 */
[----:B------:R-:W-:Y:S01]  /*5e10*/  ISETP.GT.AND P0, PT, R18, 0x50, PT ;  /* 0x000000501200780c */ /* 0x000fe20003f04270 */
[----:B0-----:R-:W-:Y:S01]  /*5e20*/  FMUL R7, R60, R22 ;  /* 0x000000163c077220 */ /* 0x001fe20000400000 */
[----:B------:R-:W-:Y:S01]  /*5e30*/  @P3 STG.E desc[UR54][R4.64+0x104], R59 ;  /* 0x0001043b04003986 */ /* 0x000fe2000c101936 */
[----:B------:R-:W-:-:S02]  /*5e40*/  ISETP.GT.AND P3, PT, R0, 0x8, P1 ;  /* 0x000000080000780c */ /* 0x000fc40000f64270 */
        /* <DEDUP_REMOVED lines=38> */
[----:B------:R-:W-:Y:S01]  /*60b0*/  ISETP.GT.AND P0, PT, R0, 0x8, P0 ;  /* 0x000000080000780c */ /* 0x000fe20000704270 */
[----:B------:R-:W-:Y:S01]  /*60c0*/  @P4 STG.E desc[UR54][R2.64+0x164], R69 ;  /* 0x0001644502004986 */ /* 0x000fe2000c101936 */
[----:B------:R-:W-:Y:S02]  /*60d0*/  ISETP.GT.AND P4, PT, R18, 0x69, PT ;  /* 0x000000691200780c */ /* 0x000fe40003f84270 */
[----:B------:R-:W-:Y:S01]  /*60e0*/  F2FP.TF32.F32.PACK_B R9, R9 ;  /* 0x00000009ff09723e */ /* 0x000fe200024050ff */
[----:B------:R1:W-:Y:S01]  /*60f0*/  @P2 STG.E desc[UR54][R4.64+0x160], R11 ;  /* 0x0001600b04002986 */ /* 0x0003e2000c101936 */
[C---:B------:R-:W-:Y:S02]  /*6100*/  ISETP.GT.AND P2, PT, R0.reuse, RZ, P1 ;  /* 0x000000ff0000720c */ /* 0x040fe40000f44270 */
[----:B------:R-:W-:Y:S01]  /*6110*/  ISETP.GT.AND P1, PT, R0, 0x8, P1 ;  /* 0x000000080000780c */ /* 0x000fe20000f24270 */
[----:B0-----:R-:W-:Y:S01]  /*6120*/  FMUL R7, R72, R22 ;  /* 0x0000001648077220 */ /* 0x001fe20000400000 */
[----:B------:R-:W-:Y:S01]  /*6130*/  @P3 STG.E desc[UR54][R4.64+0x164], R71 ;  /* 0x0001644704003986 */ /* 0x000fe2000c101936 */
[----:B------:R-:W-:-:S02]  /*6140*/  ISETP.GT.AND P6, PT, R0, RZ, P4 ;  /* 0x000000ff0000720c */ /* 0x000fc400027c4270 */
[----:B------:R-:W-:Y:S02]  /*6150*/  F2FP.TF32.F32.PACK_B R75, R75 ;  /* 0x0000004bff4b723e */ /* 0x000fe400024050ff */
[----:B------:R-:W-:Y:S02]  /*6160*/  F2FP.TF32.F32.PACK_B R7, R7 ;  /* 0x00000007ff07723e */ /* 0x000fe400024050ff */
[----:B------:R-:W-:Y:S01]  /*6170*/  F2FP.TF32.F32.PACK_B R77, R77 ;  /* 0x0000004dff4d723e */ /* 0x000fe200024050ff */
[----:B-1----:R-:W-:Y:S01]  /*6180*/  FMUL R11, R82, R22 ;  /* 0x00000016520b7220 */ /* 0x002fe20000400000 */
[----:B------:R-:W-:Y:S01]  /*6190*/  ISETP.GT.AND P4, PT, R0, 0x8, P4 ;  /* 0x000000080000780c */ /* 0x000fe20002784270 */
[----:B------:R0:W-:Y:S01]  /*61a0*/  @P5 STG.E desc[UR54][R2.64+0x180], R7 ;  /* 0x0001800702005986 */ /* 0x0001e2000c101936 */
[----:B------:R-:W-:Y:S02]  /*61b0*/  ISETP.GT.AND P5, PT, R18, 0x68, PT ;  /* 0x000000681200780c */ /* 0x000fe40003fa4270 */
[----:B------:R-:W-:Y:S01]  /*61c0*/  F2FP.TF32.F32.PACK_B R79, R79 ;  /* 0x0000004fff4f723e */ /* 0x000fe200024050ff */
[----:B------:R-:W-:Y:S01]  /*61d0*/  @P2 STG.E desc[UR54][R2.64+0x184], R73 ;  /* 0x0001844902002986 */ /* 0x000fe2000c101936 */
[----:B------:R-:W-:-:S02]  /*61e0*/  ISETP.GT.AND P3, PT, R0, RZ, P5 ;  /* 0x000000ff0000720c */ /* 0x000fc40002f64270 */
[----:B------:R-:W-:Y:S01]  /*61f0*/  ISETP.GT.AND P5, PT, R0, 0x8, P5 ;  /* 0x000000080000780c */ /* 0x000fe20002fa4270 */
[----:B------:R1:W-:Y:S01]  /*6200*/  @P0 STG.E desc[UR54][R4.64+0x180], R9 ;  /* 0x0001800904000986 */ /* 0x0003e2000c101936 */
[C---:B------:R-:W-:Y:S02]  /*6210*/  ISETP.GT.AND P2, PT, R18.reuse, 0x71, PT ;  /* 0x000000711200780c */ /* 0x040fe40003f44270 */
[----:B------:R-:W-:Y:S01]  /*6220*/  ISETP.GT.AND P0, PT, R18, 0x79, PT ;  /* 0x000000791200780c */ /* 0x000fe20003f04270 */
[-C--:B0-----:R-:W-:Y:S01]  /*6230*/  FMUL R7, R76, R22.reuse ;  /* 0x000000164c077220 */ /* 0x081fe20000400000 */
[----:B------:R-:W-:Y:S01]  /*6240*/  @P1 STG.E desc[UR54][R4.64+0x184], R75 ;  /* 0x0001844b04001986 */ /* 0x000fe2000c101936 */
[----:B------:R-:W-:Y:S02]  /*6250*/  ISETP.GT.AND P1, PT, R18, 0x78, PT ;  /* 0x000000781200780c */ /* 0x000fe40003f24270 */
[----:B------:R-:W-:Y:S02]  /*6260*/  F2FP.TF32.F32.PACK_B R81, R81 ;  /* 0x00000051ff51723e */ /* 0x000fe400024050ff */
[----:B------:R-:W-:Y:S01]  /*6270*/  F2FP.TF32.F32.PACK_B R7, R7 ;  /* 0x00000007ff07723e */ /* 0x000fe200024050ff */
[----:B-1----:R-:W-:Y:S01]  /*6280*/  FMUL R9, R78, R22 ;  /* 0x000000164e097220 */ /* 0x002fe20000400000 */
[----:B------:R-:W-:-:S03]  /*6290*/  F2FP.TF32.F32.PACK_B R11, R11 ;  /* 0x0000000bff0b723e */ /* 0x000fc600024050ff */
[----:B------:R0:W-:Y:S01]  /*62a0*/  @P3 STG.E desc[UR54][R2.64+0x1a0], R7 ;  /* 0x0001a00702003986 */ /* 0x0001e2000c101936 */
[----:B------:R-:W-:Y:S02]  /*62b0*/  ISETP.GT.AND P3, PT, R18, 0x70, PT ;  /* 0x000000701200780c */ /* 0x000fe40003f64270 */
[----:B------:R-:W-:Y:S01]  /*62c0*/  F2FP.TF32.F32.PACK_B R9, R9 ;  /* 0x00000009ff09723e */ /* 0x000fe200024050ff */
[----:B------:R-:W-:Y:S01]  /*62d0*/  @P6 STG.E desc[UR54][R2.64+0x1a4], R77 ;  /* 0x0001a44d02006986 */ /* 0x000fe2000c101936 */
[C---:B------:R-:W-:Y:S02]  /*62e0*/  ISETP.GT.AND P6, PT, R0.reuse, RZ, P3 ;  /* 0x000000ff0000720c */ /* 0x040fe40001fc4270 */
[C---:B------:R-:W-:Y:S01]  /*62f0*/  ISETP.GT.AND P3, PT, R0.reuse, 0x8, P3 ;  /* 0x000000080000780c */ /* 0x040fe20001f64270 */
[----:B------:R-:W-:Y:S01]  /*6300*/  @P5 STG.E desc[UR54][R4.64+0x1a0], R9 ;  /* 0x0001a00904005986 */ /* 0x000fe2000c101936 */
[C---:B------:R-:W-:Y:S02]  /*6310*/  ISETP.GT.AND P5, PT, R0.reuse, RZ, P2 ;  /* 0x000000ff0000720c */ /* 0x040fe400017a4270 */
[----:B------:R-:W-:Y:S01]  /*6320*/  ISETP.GT.AND P2, PT, R0, 0x8, P2 ;  /* 0x000000080000780c */ /* 0x000fe20001744270 */
[----:B0-----:R-:W-:Y:S01]  /*6330*/  FMUL R7, R80, R22 ;  /* 0x0000001650077220 */ /* 0x001fe20000400000 */
[----:B------:R-:W-:Y:S01]  /*6340*/  @P4 STG.E desc[UR54][R4.64+0x1a4], R79 ;  /* 0x0001a44f04004986 */ /* 0x000fe2000c101936 */
[----:B------:R-:W-:-:S02]  /*6350*/  ISETP.GT.AND P4, PT, R0, RZ, P1 ;  /* 0x000000ff0000720c */ /* 0x000fc40000f84270 */
[C---:B------:R-:W-:Y:S02]  /*6360*/  ISETP.GT.AND P1, PT, R0.reuse, 0x8, P1 ;  /* 0x000000080000780c */ /* 0x040fe40000f24270 */
[----:B------:R-:W-:Y:S02]  /*6370*/  F2FP.TF32.F32.PACK_B R7, R7 ;  /* 0x00000007ff07723e */ /* 0x000fe400024050ff */
[----:B------:R-:W-:Y:S02]  /*6380*/  F2FP.TF32.F32.PACK_B R83, R83 ;  /* 0x00000053ff53723e */ /* 0x000fe400024050ff */
[----:B------:R-:W-:Y:S01]  /*6390*/  F2FP.TF32.F32.PACK_B R13, R13 ;  /* 0x0000000dff0d723e */ /* 0x000fe200024050ff */
[----:B------:R-:W-:Y:S01]  /*63a0*/  @P6 STG.E desc[UR54][R2.64+0x1c0], R7 ;  /* 0x0001c00702006986 */ /* 0x000fe2000c101936 */
[C---:B------:R-:W-:Y:S02]  /*63b0*/  ISETP.GT.AND P6, PT, R0.reuse, RZ, P0 ;  /* 0x000000ff0000720c */ /* 0x040fe400007c4270 */
[----:B------:R-:W-:Y:S01]  /*63c0*/  ISETP.GT.AND P0, PT, R0, 0x8, P0 ;  /* 0x000000080000780c */ /* 0x000fe20000704270 */
[----:B------:R-:W-:Y:S01]  /*63d0*/  @P5 STG.E desc[UR54][R2.64+0x1c4], R81 ;  /* 0x0001c45102005986 */ /* 0x000fe2000c101936 */
[----:B------:R-:W-:-:S02]  /*63e0*/  F2FP.TF32.F32.PACK_B R85, R85 ;  /* 0x00000055ff55723e */ /* 0x000fc400024050ff */
[----:B------:R-:W-:Y:S01]  /*63f0*/  F2FP.TF32.F32.PACK_B R15, R15 ;  /* 0x0000000fff0f723e */ /* 0x000fe200024050ff */
[----:B------:R-:W-:Y:S01]  /*6400*/  @P3 STG.E desc[UR54][R4.64+0x1c0], R11 ;  /* 0x0001c00b04003986 */ /* 0x000fe2000c101936 */
[----:B------:R-:W-:-:S03]  /*6410*/  F2FP.TF32.F32.PACK_B R87, R87 ;  /* 0x00000057ff57723e */ /* 0x000fc600024050ff */
[----:B------:R-:W-:Y:S04]  /*6420*/  @P2 STG.E desc[UR54][R4.64+0x1c4], R83 ;  /* 0x0001c45304002986 */ /* 0x000fe8000c101936 */
[----:B------:R-:W-:Y:S04]  /*6430*/  @P4 STG.E desc[UR54][R2.64+0x1e0], R13 ;  /* 0x0001e00d02004986 */ /* 0x000fe8000c101936 */
[----:B------:R0:W-:Y:S02]  /*6440*/  @P6 STG.E desc[UR54][R2.64+0x1e4], R85 ;  /* 0x0001e45502006986 */ /* 0x0001e4000c101936 */
[----:B0-----:R-:W-:-:S02]  /*6450*/  @P1 IMAD.MOV.U32 R2, RZ, RZ, R4 ;  /* 0x000000ffff021224 */ /* 0x001fc400078e0004 */
[----:B------:R-:W-:-:S05]  /*6460*/  @P1 IMAD.MOV.U32 R3, RZ, RZ, R5 ;  /* 0x000000ffff031224 */ /* 0x000fca00078e0005 */
[----:B------:R0:W-:Y:S04]  /*6470*/  @P1 STG.E desc[UR54][R2.64+0x1e0], R15 ;  /* 0x0001e00f02001986 */ /* 0x0001e8000c101936 */
[----:B------:R0:W-:Y:S02]  /*6480*/  @P0 STG.E desc[UR54][R4.64+0x1e4], R87 ;  /* 0x0001e45704000986 */ /* 0x0001e4000c101936 */
.L_x_157:
[----:B------:R-:W-:Y:S05]  /*6490*/  BSYNC B0 ;  /* 0x0000000000007941 */ /* 0x000fea0003800000 */
.L_x_31:
[----:B0-----:R-:W-:Y:S01]  /*64a0*/  IMAD.U32 R2, RZ, RZ, UR52 ;  /* 0x00000034ff027e24 */ /* 0x001fe2000f8e00ff */
[----:B------:R-:W-:Y:S01]  /*64b0*/  ULDC.64 UR4, c[0x0][0x650] ;  /* 0x0001940000047ab9 */ /* 0x000fe20000000a00 */
[----:B------:R-:W-:Y:S01]  /*64c0*/  IMAD.U32 R3, RZ, RZ, UR53 ;  /* 0x00000035ff037e24 */ /* 0x000fe2000f8e00ff */
[----:B------:R0:W-:Y:S01]  /*64d0*/  SYNCS.ARRIVE.TRANS64.A1T0 RZ, [R96+UR50], RZ ;  /* 0x000000ff60ff79a7 */ /* 0x0001e20008100032 */
[----:B------:R-:W-:Y:S01]  /*64e0*/  PRMT R0, RZ, 0x7610, R0 ;  /* 0x00007610ff007816 */ /* 0x000fe20000000000 */
[----:B------:R-:W-:Y:S01]  /*64f0*/  IMAD.MOV.U32 R18, RZ, RZ, -0x1 ;  /* 0xffffffffff127424 */ /* 0x000fe200078e00ff */
[----:B------:R-:W-:Y:S01]  /*6500*/  LEA R16, P0, R2, R16, 0x1 ;  /* 0x0000001002107211 */ /* 0x000fe200078008ff */
[----:B------:R-:W-:Y:S02]  /*6510*/  IMAD.MOV.U32 R2, RZ, RZ, -0x1 ;  /* 0xffffffffff027424 */ /* 0x000fe400078e00ff */
[----:B------:R-:W-:Y:S01]  /*6520*/  IMAD.MOV.U32 R19, RZ, RZ, -0x1 ;  /* 0xffffffffff137424 */ /* 0x000fe200078e00ff */
[----:B------:R-:W-:-:S02]  /*6530*/  IADD3.X R17, R17, UR41, RZ, P0, !PT ;  /* 0x0000002911117c10 */ /* 0x000fc400087fe4ff */
[----:B------:R-:W-:-:S04]  /*6540*/  ISETP.GE.U32.AND P0, PT, R16, UR4, PT ;  /* 0x0000000410007c0c */ /* 0x000fc8000bf06070 */
[----:B------:R-:W-:-:S13]  /*6550*/  ISETP.GE.U32.AND.EX P0, PT, R17, UR5, PT, P0 ;  /* 0x0000000511007c0c */ /* 0x000fda000bf06100 */
[----:B0-----:R-:W-:Y:S05]  /*6560*/  @P0 BRA `(.L_x_158) ;  /* 0x0000000400700947 */ /* 0x001fea0003800000 */
[----:B------:R-:W0:Y:S01]  /*6570*/  S2UR UR7, SR_CTAID.X ;  /* 0x00000000000779c3 */ /* 0x000e220000002500 */
[----:B------:R-:W-:Y:S01]  /*6580*/  ULDC.64 UR4, c[0x0][0x628] ;  /* 0x00018a0000047ab9 */ /* 0x000fe20000000a00 */
[----:B------:R-:W-:Y:S01]  /*6590*/  ULDC UR6, c[0x0][0x150] ;  /* 0x0000540000067ab9 */ /* 0x000fe20000000800 */
[----:B------:R-:W-:Y:S01]  /*65a0*/  ISETP.NE.U32.AND P0, PT, RZ, UR4, PT ;  /* 0x00000004ff007c0c */ /* 0x000fe2000bf05070 */
[----:B------:R-:W-:Y:S01]  /*65b0*/  ULDC UR15, c[0x0][0x630] ;  /* 0x00018c00000f7ab9 */ /* 0x000fe20000000800 */
[C---:B------:R-:W-:Y:S02]  /*65c0*/  R2UR UR17, R16.reuse ;  /* 0x00000000101172ca */ /* 0x040fe400000e0000 */
[----:B------:R-:W-:Y:S01]  /*65d0*/  ISETP.NE.AND.EX P0, PT, RZ, UR5, PT, P0 ;  /* 0x00000005ff007c0c */ /* 0x000fe2000bf05300 */
[----:B------:R-:W1:Y:S01]  /*65e0*/  S2UR UR16, SR_CTAID.Y ;  /* 0x00000000001079c3 */ /* 0x000e620000002600 */
[----:B------:R-:W-:Y:S02]  /*65f0*/  R2UR UR12, R16 ;  /* 0x00000000100c72ca */ /* 0x000fe400000e0000 */
[----:B------:R-:W-:-:S02]  /*6600*/  R2UR UR13, R17 ;  /* 0x00000000110d72ca */ /* 0x000fc400000e0000 */
[----:B0-----:R-:W-:-:S05]  /*6610*/  I2FP.F32.U32 R0, UR7 ;  /* 0x0000000700007c45 */ /* 0x001fca0008201000 */
[----:B------:R-:W-:Y:S01]  /*6620*/  FMUL R0, R0, UR6 ;  /* 0x0000000600007c20 */ /* 0x000fe20008400000 */
[----:B------:R-:W-:Y:S01]  /*6630*/  ULDC UR6, c[0x0][0x154] ;  /* 0x0000550000067ab9 */ /* 0x000fe20000000800 */
[----:B-1----:R-:W-:-:S04]  /*6640*/  I2FP.F32.U32 R2, UR16 ;  /* 0x0000001000027c45 */ /* 0x002fc80008201000 */
[----:B------:R-:W0:Y:S01]  /*6650*/  F2I.U32.TRUNC.NTZ R0, R0 ;  /* 0x0000000000007305 */ /* 0x000e22000020f000 */
[----:B------:R-:W-:Y:S01]  /*6660*/  FMUL R2, R2, UR6 ;  /* 0x0000000602027c20 */ /* 0x000fe20008400000 */
[----:B------:R-:W-:Y:S06]  /*6670*/  @!P0 BRA `(.L_x_159) ;  /* 0x0000000000308947 */ /* 0x000fec0003800000 */
        /* <DEDUP_REMOVED lines=12> */
.L_x_159:
[----:B------:R-:W-:Y:S01]  /*6740*/  USHF.R.U64 UR6, UR12, UR15, UR13 ;  /* 0x0000000f0c067299 */ /* 0x000fe2000800120d */
[----:B------:R-:W-:Y:S01]  /*6750*/  R2UR UR5, R17 ;  /* 0x00000000110572ca */ /* 0x000fe200000e0000 */
[----:B------:R-:W-:Y:S01]  /*6760*/  USHF.R.U32.HI UR4, URZ, UR15, UR13 ;  /* 0x0000000f3f047299 */ /* 0x000fe2000801160d */
[----:B------:R-:W1:Y:S01]  /*6770*/  F2I.U32.TRUNC.NTZ R2, R2 ;  /* 0x0000000200027305 */ /* 0x000e62000020f000 */
[----:B------:R-:W-:Y:S01]  /*6780*/  UIADD3 UR9, UP0, URZ, -UR6, URZ ;  /* 0x800000063f097290 */ /* 0x000fe2000ff1e03f */
[----:B------:R-:W-:Y:S01]  /*6790*/  ULDC.64 UR10, c[0x0][0x620] ;  /* 0x00018800000a7ab9 */ /* 0x000fe20000000a00 */
[----:B------:R-:W-:Y:S02]  /*67a0*/  ULDC UR14, c[0x0][0x608] ;  /* 0x00018200000e7ab9 */ /* 0x000fe40000000800 */
[----:B------:R-:W-:Y:S01]  /*67b0*/  UIADD3.X UR4, URZ, ~UR4, URZ, UP0, !UPT ;  /* 0x800000043f047290 */ /* 0x000fe200087fe43f */
[----:B------:R-:W-:Y:S01]  /*67c0*/  ULDC UR15, c[0x0][0x658] ;  /* 0x00019600000f7ab9 */ /* 0x000fe20000000800 */
[----:B------:R-:W-:-:S02]  /*67d0*/  ULDC UR12, c[0x0][0x144] ;  /* 0x00005100000c7ab9 */ /* 0x000fc40000000800 */
[----:B------:R-:W-:Y:S01]  /*67e0*/  UIMAD UR8, UR4, UR10, URZ ;  /* 0x0000000a040872a4 */ /* 0x000fe2000f8e023f */
[----:B------:R-:W-:Y:S02]  /*67f0*/  ULDC UR22, c[0x0][0x148] ;  /* 0x0000520000167ab9 */ /* 0x000fe40000000800 */
[----:B------:R-:W-:Y:S01]  /*6800*/  UMOV UR4, UR17 ;  /* 0x0000001100047c82 */ /* 0x000fe20008000000 */
[----:B------:R-:W-:Y:S02]  /*6810*/  UIMAD UR8, UR9, UR11, UR8 ;  /* 0x0000000b090872a4 */ /* 0x000fe4000f8e0208 */
[----:B------:R-:W-:Y:S01]  /*6820*/  UIMAD.WIDE.U32 UR4, UR9, UR10, UR4 ;  /* 0x0000000a090472a5 */ /* 0x000fe2000f8e0004 */
[----:B0-----:R-:W-:Y:S01]  /*6830*/  R2UR UR9, R0 ;  /* 0x00000000000972ca */ /* 0x001fe200000e0000 */
[----:B------:R-:W-:Y:S01]  /*6840*/  ULDC UR20, c[0x0][0x648] ;  /* 0x0001920000147ab9 */ /* 0x000fe20000000800 */
[----:B-1----:R-:W-:Y:S01]  /*6850*/  R2UR UR13, R2 ;  /* 0x00000000020d72ca */ /* 0x002fe200000e0000 */
[----:B------:R-:W-:Y:S01]  /*6860*/  UIADD3 UR8, UR5, UR8, URZ ;  /* 0x0000000805087290 */ /* 0x000fe2000fffe03f */
[----:B------:R-:W-:-:S02]  /*6870*/  ULDC UR21, c[0x0][0x638] ;  /* 0x00018e0000157ab9 */ /* 0x000fc40000000800 */
[----:B------:R-:W-:Y:S02]  /*6880*/  ULDC UR5, c[0x0][0x618] ;  /* 0x0001860000057ab9 */ /* 0x000fe40000000800 */
[----:B------:R-:W-:Y:S02]  /*6890*/  USHF.R.U64 UR10, UR4, UR5, UR8 ;  /* 0x00000005040a7299 */ /* 0x000fe40008001208 */
[----:B------:R-:W-:-:S03]  /*68a0*/  USHF.R.U32.HI UR8, URZ, UR5, UR8 ;  /* 0x000000053f087299 */ /* 0x000fc60008011608 */
[----:B------:R-:W-:Y:S01]  /*68b0*/  ULDC.64 UR4, c[0x0][0x640] ;  /* 0x0001900000047ab9 */ /* 0x000fe20000000a00 */
[----:B------:R-:W-:Y:S01]  /*68c0*/  USHF.R.U64 UR11, UR10, UR14, UR8 ;  /* 0x0000000e0a0b7299 */ /* 0x000fe20008001208 */
[----:B------:R-:W-:Y:S01]  /*68d0*/  ISETP.NE.U32.AND P0, PT, RZ, UR4, PT ;  /* 0x00000004ff007c0c */ /* 0x000fe2000bf05070 */
[----:B------:R-:W-:Y:S02]  /*68e0*/  USHF.R.U32.HI UR8, URZ, UR14, UR8 ;  /* 0x0000000e3f087299 */ /* 0x000fe40008011608 */
[----:B------:R-:W-:Y:S01]  /*68f0*/  UIADD3 UR9, -UR9, URZ, URZ ;  /* 0x0000003f09097290 */ /* 0x000fe2000fffe13f */
[----:B------:R-:W-:Y:S01]  /*6900*/  ISETP.NE.AND.EX P0, PT, RZ, UR5, PT, P0 ;  /* 0x00000005ff007c0c */ /* 0x000fe2000bf05300 */
[----:B------:R-:W-:Y:S02]  /*6910*/  USHF.R.U64 UR17, UR11, UR15, UR8 ;  /* 0x0000000f0b117299 */ /* 0x000fe40008001208 */
[----:B------:R-:W-:Y:S02]  /*6920*/  UIADD3 UR18, -UR13, URZ, URZ ;  /* 0x0000003f0d127290 */ /* 0x000fe4000fffe13f */
[----:B------:R-:W-:-:S02]  /*6930*/  USHF.R.U32.HI UR15, URZ, UR15, UR8 ;  /* 0x0000000f3f0f7299 */ /* 0x000fc40008011608 */
[----:B------:R-:W-:Y:S01]  /*6940*/  UIMAD UR19, UR12, UR9, UR7 ;  /* 0x000000090c1372a4 */ /* 0x000fe2000f8e0207 */
[----:B------:R-:W-:-:S05]  /*6950*/  UMOV UR14, UR17 ;  /* 0x00000011000e7c82 */ /* 0x000fca0008000000 */
[----:B------:R-:W-:Y:S06]  /*6960*/  @!P0 BRA `(.L_x_160) ;  /* 0x0000000000288947 */ /* 0x000fec0003800000 */
        /* <DEDUP_REMOVED lines=10> */
.L_x_160:
        /* <DEDUP_REMOVED lines=9> */
[----:B------:R-:W-:Y:S01]  /*6aa0*/  UIMAD UR5, UR7, UR21, UR17 ;  /* 0x00000015070572a4 */ /* 0x000fe2000f8e0211 */
[----:B------:R-:W-:Y:S02]  /*6ab0*/  ULDC UR8, c[0x0][0x600] ;  /* 0x0001800000087ab9 */ /* 0x000fe40000000800 */
[----:B------:R-:W-:Y:S01]  /*6ac0*/  ULDC UR7, c[0x0][0x610] ;  /* 0x0001840000077ab9 */ /* 0x000fe20000000800 */
[----:B------:R-:W-:Y:S02]  /*6ad0*/  UIMAD UR5, UR5, UR8, UR10 ;  /* 0x00000008050572a4 */ /* 0x000fe4000f8e020a */
[----:B------:R-:W-:-:S04]  /*6ae0*/  UIMAD UR4, UR4, UR7, UR19 ;  /* 0x00000007040472a4 */ /* 0x000fc8000f8e0213 */
[----:B------:R-:W-:Y:S02]  /*6af0*/  USEL UR7, UR5, UR4, !UP0 ;  /* 0x0000000405077287 */ /* 0x000fe4000c000000 */
[----:B------:R-:W-:-:S04]  /*6b00*/  USEL UR4, UR4, UR5, !UP0 ;  /* 0x0000000504047287 */ /* 0x000fc8000c000000 */
[----:B------:R-:W-:Y:S02]  /*6b10*/  IMAD.U32 R2, RZ, RZ, UR7 ;  /* 0x00000007ff027e24 */ /* 0x000fe4000f8e00ff */
[----:B------:R-:W-:-:S07]  /*6b20*/  IMAD.U32 R18, RZ, RZ, UR4 ;  /* 0x00000004ff127e24 */ /* 0x000fce000f8e00ff */
.L_x_158:
[----:B------:R-:W-:Y:S01]  /*6b30*/  UIADD3 UR45, UR36, UR45, URZ ;  /* 0x0000002d242d7290 */ /* 0x000fe2000fffe03f */
[----:B------:R-:W-:Y:S02]  /*6b40*/  LOP3.LUT P0, RZ, R0, 0xff, RZ, 0xc0, !PT ;  /* 0x000000ff00ff7812 */ /* 0x000fe4000780c0ff */
[----:B------:R-:W-:Y:S01]  /*6b50*/  LOP3.LUT R98, R98, 0x1, RZ, 0x3c, !PT ;  /* 0x0000000162627812 */ /* 0x000fe200078e3cff */
[----:B------:R-:W-:Y:S02]  /*6b60*/  USHF.R.U32.HI UR4, URZ, 0x2, UR45 ;  /* 0x000000023f047899 */ /* 0x000fe4000801162d */
[----:B------:R-:W-:Y:S02]  /*6b70*/  UISETP.GT.U32.AND UP0, UPT, UR45, 0x3, UPT ;  /* 0x000000032d00788c */ /* 0x000fe4000bf04070 */
[----:B------:R-:W-:Y:S02]  /*6b80*/  ULOP3.LUT UR4, UR4, 0x1, URZ, 0xc0, !UPT ;  /* 0x0000000104047892 */ /* 0x000fe4000f8ec03f */
[----:B------:R-:W-:-:S02]  /*6b90*/  UISETP.LT.U32.AND UP0, UPT, UR36, 0x4, UP0 ;  /* 0x000000042400788c */ /* 0x000fc40008701070 */
[----:B------:R-:W-:Y:S02]  /*6ba0*/  UISETP.NE.U32.AND UP1, UPT, UR4, 0x1, UPT ;  /* 0x000000010400788c */ /* 0x000fe4000bf25070 */
[----:B------:R-:W-:Y:S02]  /*6bb0*/  USEL UR5, URZ, 0x1, !UP0 ;  /* 0x000000013f057887 */ /* 0x000fe4000c000000 */
[----:B------:R-:W-:Y:S02]  /*6bc0*/  UISETP.GT.U32.AND UP1, UPT, UR36, 0x3, !UP1 ;  /* 0x000000032400788c */ /* 0x000fe4000cf24070 */
[----:B------:R-:W-:Y:S02]  /*6bd0*/  ULOP3.LUT UR45, UR45, 0x3, URZ, 0xc0, !UPT ;  /* 0x000000032d2d7892 */ /* 0x000fe4000f8ec03f */
[----:B------:R-:W-:-:S04]  /*6be0*/  USEL UR4, URZ, 0x1, !UP1 ;  /* 0x000000013f047887 */ /* 0x000fc8000c800000 */
[----:B------:R-:W-:Y:S01]  /*6bf0*/  ULOP3.LUT UR48, UR4, UR48, UR5, 0x96, !UPT ;  /* 0x0000003004307292 */ /* 0x000fe2000f8e9605 */
[----:B------:R-:W-:Y:S11]  /*6c00*/  @P0 BRA `(.L_x_161) ;  /* 0xffffffa800840947 */ /* 0x000ff6000383ffff */
[----:B------:R-:W-:Y:S05]  /*6c10*/  EXIT ;  /* 0x000000000000794d */ /* 0x000fea0003800000 */
.L_x_12:
[----:B------:R-:W-:-:S08]  /*6c20*/  ISETP.NE.AND P0, PT, RZ, UR8, PT ;  /* 0x00000008ff007c0c */ /* 0x000fd0000bf05270 */
[----:B-----5:R-:W0:-:S00]  /*6c30*/  USETMAXREG.DEALLOC.CTAPOOL 0x28 ;  /* 0x00000028000079c8 */ /* 0x020e0000080e0500 */
[----:B------:R-:W-:Y:S05]  /*6c40*/  @P0 EXIT ;  /* 0x000000000000094d */ /* 0x000fea0003800000 */
[----:B0-----:R-:W-:Y:S01]  /*6c50*/  LOP3.LUT P0, RZ, R0, 0xff, RZ, 0xc0, !PT ;  /* 0x000000ff00ff7812 */ /* 0x001fe2000780c0ff */
[----:B------:R-:W-:Y:S02]  /*6c60*/  IMAD.MOV.U32 R8, RZ, RZ, 0x1 ;  /* 0x00000001ff087424 */ /* 0x000fe400078e00ff */
[----:B------:R-:W-:-:S10]  /*6c70*/  IMAD.MOV.U32 R0, RZ, RZ, RZ ;  /* 0x000000ffff007224 */ /* 0x000fd400078e00ff */
[----:B------:R-:W-:Y:S05]  /*6c80*/  @!P0 BRA `(.L_x_162) ;  /* 0x0000000c00448947 */ /* 0x000fea0003800000 */
[----:B------:R-:W-:Y:S01]  /*6c90*/  LOP3.LUT P0, RZ, R4, 0x1f, RZ, 0xc0, !PT ;  /* 0x0000001f04ff7812 */ /* 0x000fe2000780c0ff */
[----:B------:R-:W-:Y:S01]  /*6ca0*/  ULDC UR5, c[0x0][0x658] ;  /* 0x0001960000057ab9 */ /* 0x000fe20000000800 */
[----:B------:R-:W-:Y:S01]  /*6cb0*/  UMOV UR6, 0xffffffff ;  /* 0xffffffff00067882 */ /* 0x000fe20000000000 */
[----:B------:R-:W-:Y:S01]  /*6cc0*/  BSSY B0, `(.L_x_162) ;  /* 0x00000cd000007945 */ /* 0x000fe20003800000 */
[----:B------:R-:W-:Y:S01]  /*6cd0*/  USHF.L.U32 UR6, UR6, UR5, URZ ;  /* 0x0000000506067299 */ /* 0x000fe2000800063f */
[C---:B------:R-:W-:Y:S01]  /*6ce0*/  ISETP.NE.AND P3, PT, R3.reuse, RZ, PT ;  /* 0x000000ff0300720c */ /* 0x040fe20003f65270 */
[----:B------:R-:W-:Y:S01]  /*6cf0*/  IMAD.MOV.U32 R9, RZ, RZ, 0x1 ;  /* 0x00000001ff097424 */ /* 0x000fe200078e00ff */
[----:B------:R-:W-:Y:S01]  /*6d00*/  ISETP.NE.OR P0, PT, R3, RZ, !P0 ;  /* 0x000000ff0300720c */ /* 0x000fe20004705670 */
[----:B------:R-:W-:Y:S01]  /*6d10*/  IMAD.MOV.U32 R8, RZ, RZ, 0x1 ;  /* 0x00000001ff087424 */ /* 0x000fe200078e00ff */
[----:B------:R-:W-:Y:S01]  /*6d20*/  ULDC UR4, c[0x0][0x600] ;  /* 0x0001800000047ab9 */ /* 0x000fe20000000800 */
[----:B------:R-:W-:Y:S01]  /*6d30*/  IMAD.MOV.U32 R0, RZ, RZ, RZ ;  /* 0x000000ffff007224 */ /* 0x000fe200078e00ff */
[----:B------:R-:W-:Y:S01]  /*6d40*/  UMOV UR7, 0x1 ;  /* 0x0000000100077882 */ /* 0x000fe20000000000 */
[----:B------:R-:W-:-:S02]  /*6d50*/  UIADD3 UR21, UR37, 0x1, URZ ;  /* 0x0000000125157890 */ /* 0x000fc4000fffe03f */
[----:B------:R-:W-:Y:S02]  /*6d60*/  ULOP3.LUT UR13, UR40, 0x2, URZ, 0xfc, !UPT ;  /* 0x00000002280d7892 */ /* 0x000fe4000f8efc3f */
[----:B------:R-:W-:Y:S02]  /*6d70*/  UIADD3 UR4, UR4, -0x1, URZ ;  /* 0xffffffff04047890 */ /* 0x000fe4000fffe03f */
[----:B------:R-:W-:Y:S02]  /*6d80*/  USHF.L.U32 UR5, UR7, UR5, URZ ;  /* 0x0000000507057299 */ /* 0x000fe4000800063f */
[----:B------:R-:W-:Y:S01]  /*6d90*/  ULOP3.LUT UR6, URZ, UR6, URZ, 0x33, !UPT ;  /* 0x000000063f067292 */ /* 0x000fe2000f8e333f */
[----:B------:R-:W-:-:S11]  /*6da0*/  ULDC.64 UR30, c[0x0][0x198] ;  /* 0x00006600001e7ab9 */ /* 0x000fd60000000a00 */
.L_x_174:
[----:B------:R-:W-:-:S03]  /*6db0*/  UMOV UR7, 0xffffffff ;  /* 0xffffffff00077882 */ /* 0x000fc60000000000 */
[----:B------:R-:W-:Y:S05]  /*6dc0*/  BRA.DIV UR7, `(.L_x_163) ;  /* 0x00000012070c7947 */ /* 0x000fea000b800000 */
[----:B------:R-:W-:-:S13]  /*6dd0*/  ELECT P6, URZ, PT ;  /* 0x00000000003f782f */ /* 0x000fda00038c0000 */
.L_x_187:
[----:B------:R-:W0:Y:S01]  /*6de0*/  LDC R3, c[0x0][0x28c] ;  /* 0x0000a300ff037b82 */ /* 0x000e220000000800 */
[----:B------:R-:W-:Y:S01]  /*6df0*/  BSSY B1, `(.L_x_164) ;  /* 0x0000044000017945 */ /* 0x000fe20003800000 */
[----:B0-----:R-:W-:-:S13]  /*6e00*/  ISETP.LT.OR P6, PT, R3, 0x1, !P6 ;  /* 0x000000010300780c */ /* 0x001fda00077c1670 */
[----:B------:R-:W-:Y:S05]  /*6e10*/  @P6 BRA `(.L_x_165) ;  /* 0x0000000400046947 */ /* 0x000fea0003800000 */
[----:B------:R-:W-:Y:S02]  /*6e20*/  IMAD.SHL.U32 R6, R2, 0x80, RZ ;  /* 0x0000008002067824 */ /* 0x000fe400078e00ff */
[----:B------:R-:W-:Y:S02]  /*6e30*/  IMAD.SHL.U32 R18, R18, 0x40, RZ ;  /* 0x0000004012127824 */ /* 0x000fe400078e00ff */
[----:B------:R-:W-:Y:S02]  /*6e40*/  IMAD.MOV.U32 R11, RZ, RZ, RZ ;  /* 0x000000ffff0b7224 */ /* 0x000fe400078e00ff */
[----:B------:R-:W-:Y:S02]  /*6e50*/  IMAD.U32 R12, RZ, RZ, UR21 ;  /* 0x00000015ff0c7e24 */ /* 0x000fe4000f8e00ff */
[----:B------:R-:W-:Y:S02]  /*6e60*/  IMAD.MOV.U32 R2, RZ, RZ, R8 ;  /* 0x000000ffff027224 */ /* 0x000fe400078e0008 */
[----:B------:R-:W-:-:S07]  /*6e70*/  IMAD.MOV.U32 R3, RZ, RZ, R0 ;  /* 0x000000ffff037224 */ /* 0x000fce00078e0000 */
.L_x_169:
[----:B------:R-:W0:Y:S01]  /*6e80*/  S2R R5, SR_CgaCtaId ;  /* 0x0000000000057919 */ /* 0x000e220000008800 */
[----:B------:R-:W-:-:S04]  /*6e90*/  MOV R4, 0x400 ;  /* 0x0000040000047802 */ /* 0x000fc80000000f00 */
[----:B0-----:R-:W-:Y:S02]  /*6ea0*/  LEA R10, R5, R4, 0x18 ;  /* 0x00000004050a7211 */ /* 0x001fe400078ec0ff */
[----:B------:R-:W-:Y:S01]  /*6eb0*/  SHF.L.U32 R4, R2, 0x1f, RZ ;  /* 0x0000001f02047819 */ /* 0x000fe200000006ff */
[----:B------:R-:W0:Y:S02]  /*6ec0*/  @!P3 LDC R5, c[0x0][0x500] ;  /* 0x00014000ff05bb82 */ /* 0x000e240000000800 */
[----:B------:R-:W-:-:S04]  /*6ed0*/  IMAD R7, R3, 0x8, R10 ;  /* 0x0000000803077824 */ /* 0x000fc800078e020a */
[----:B------:R-:W1:Y:S02]  /*6ee0*/  SYNCS.PHASECHK.TRANS64.TRYWAIT P1, [R7+URZ+0x20], R4 ;  /* 0x00002004070075a7 */ /* 0x000e64000802017f */
[----:B-1----:R-:W-:Y:S05]  /*6ef0*/  @!P1 BRA `(.L_x_166) ;  /* 0x0000000c00e09947 */ /* 0x002fea0003800000 */
.L_x_188:
[----:B------:R-:W-:Y:S01]  /*6f00*/  UPRMT UR7, UR13, 0x9910, URZ ;  /* 0x000099100d077896 */ /* 0x000fe2000800003f */
[----:B0-----:R0:W-:Y:S03]  /*6f10*/  @!P3 SYNCS.ARRIVE.TRANS64 RZ, [R7+URZ], R5 ;  /* 0x0000000507ffb9a7 */ /* 0x0011e6000800003f */
[----:B------:R-:W-:-:S06]  /*6f20*/  UISETP.NE.AND UP0, UPT, UR7, 0x2, UPT ;  /* 0x000000020700788c */ /* 0x000fcc000bf05270 */
[----:B------:R-:W-:-:S13]  /*6f30*/  PLOP3.LUT P1, PT, PT, PT, UP0, 0x80, 0x0 ;  /* 0x000000000000781c */ /* 0x000fda0003f2f008 */
[----:B0-----:R-:W-:Y:S05]  /*6f40*/  @P1 BRA `(.L_x_167) ;  /* 0x0000000000041947 */ /* 0x001fea0003800000 */
[----:B------:R-:W-:Y:S01]  /*6f50*/  BPT.TRAP 0x1 ;  /* 0x000000040000795c */ /* 0x000fe20000300000 */
.L_x_167:
[----:B------:R-:W-:Y:S05]  /*6f60*/  @P0 BRA `(.L_x_168) ;  /* 0x0000000000040947 */ /* 0x000fea0003800000 */
[----:B------:R-:W-:Y:S01]  /*6f70*/  BPT.TRAP 0x1 ;  /* 0x000000040000795c */ /* 0x000fe20000300000 */
.L_x_168:
[--C-:B-1----:R-:W-:Y:S01]  /*6f80*/  IMAD R4, R3, 0x4000, R10.reuse ;  /* 0x0000400003047824 */ /* 0x102fe200078e020a */
[----:B------:R-:W-:Y:S01]  /*6f90*/  R2UR UR34, R11 ;  /* 0x000000000b2272ca */ /* 0x000fe200000e0000 */
[----:B------:R-:W-:Y:S01]  /*6fa0*/  IMAD R10, R3, 0x8000, R10 ;  /* 0x00008000030a7824 */ /* 0x000fe200078e020a */
[----:B------:R-:W-:Y:S01]  /*6fb0*/  R2UR UR33, R7 ;  /* 0x00000000072172ca */ /* 0x000fe200000e0000 */
[----:B------:R-:W-:Y:S01]  /*6fc0*/  VIADD R12, R12, 0xffffffff ;  /* 0xffffffff0c0c7836 */ /* 0x000fe20000000000 */
[----:B------:R-:W-:Y:S01]  /*6fd0*/  R2UR UR24, R4 ;  /* 0x00000000041872ca */ /* 0x000fe200000e0000 */
[----:B------:R-:W-:Y:S01]  /*6fe0*/  UIADD3 UR14, UP0, UR30, 0xf0, URZ ;  /* 0x000000f01e0e7890 */ /* 0x000fe2000ff1e03f */
[----:B------:R-:W-:Y:S01]  /*6ff0*/  R2UR UR8, R10 ;  /* 0x000000000a0872ca */ /* 0x000fe200000e0000 */
[----:B------:R-:W-:Y:S01]  /*7000*/  UIADD3 UR42, UP1, UR30, 0x1f0, URZ ;  /* 0x000001f01e2a7890 */ /* 0x000fe2000ff3e03f */
[----:B------:R-:W-:Y:S01]  /*7010*/  R2UR UR36, R19 ;  /* 0x00000000132472ca */ /* 0x000fe200000e0000 */
[----:B------:R-:W-:Y:S01]  /*7020*/  UIADD3.X UR15, URZ, UR31, URZ, UP0, !UPT ;  /* 0x0000001f3f0f7290 */ /* 0x000fe200087fe43f */
[----:B------:R-:W-:Y:S01]  /*7030*/  R2UR UR35, R18 ;  /* 0x00000000122372ca */ /* 0x000fe200000e0000 */
[----:B------:R-:W-:Y:S01]  /*7040*/  UIADD3.X UR43, URZ, UR31, URZ, UP1, !UPT ;  /* 0x0000001f3f2b7290 */ /* 0x000fe20008ffe43f */
[----:B------:R-:W-:Y:S01]  /*7050*/  R2UR UR19, R6 ;  /* 0x00000000061372ca */ /* 0x000fe200000e0000 */
[----:B------:R-:W-:Y:S01]  /*7060*/  UIADD3 UR26, UR34, 0x20, URZ ;  /* 0x00000020221a7890 */ /* 0x000fe2000fffe03f */
[----:B------:R-:W-:Y:S01]  /*7070*/  ISETP.GT.AND P2, PT, R12, 0x1, PT ;  /* 0x000000010c00780c */ /* 0x000fe20003f44270 */
[----:B------:R-:W-:Y:S01]  /*7080*/  VIADD R3, R3, 0x1 ;  /* 0x0000000103037836 */ /* 0x000fe20000000000 */
[----:B------:R-:W-:Y:S01]  /*7090*/  UMOV UR22, 0x0 ;  /* 0x0000000000167882 */ /* 0x000fe20000000000 */
[----:B------:R-:W-:Y:S01]  /*70a0*/  UIADD3 UR32, UR24, 0x180, URZ ;  /* 0x0000018018207890 */ /* 0x000fe2000fffe03f */
[----:B------:R-:W-:Y:S01]  /*70b0*/  VIADD R11, R11, 0x40 ;  /* 0x000000400b0b7836 */ /* 0x000fe20000000000 */
[----:B------:R-:W-:Y:S01]  /*70c0*/  UIADD3 UR24, UR24, 0x2180, URZ ;  /* 0x0000218018187890 */ /* 0x000fe2000fffe03f */
[----:B------:R-:W-:Y:S01]  /*70d0*/  ISETP.NE.AND P1, PT, R3, 0x4, PT ;  /* 0x000000040300780c */ /* 0x000fe20003f25270 */
[----:B------:R-:W-:-:S02]  /*70e0*/  UIADD3 UR16, UR8, 0x10180, URZ ;  /* 0x0001018008107890 */ /* 0x000fc4000fffe03f */
[----:B------:R-:W-:Y:S01]  /*70f0*/  UIADD3 UR8, UR8, 0x14180, URZ ;  /* 0x0001418008087890 */ /* 0x000fe2000fffe03f */
[----:B------:R-:W-:Y:S01]  /*7100*/  SEL R5, RZ, 0x1, P1 ;  /* 0x00000001ff057807 */ /* 0x000fe20000800000 */
[----:B------:R-:W-:Y:S01]  /*7110*/  UMOV UR23, 0x10000000 ;  /* 0x1000000000177882 */ /* 0x000fe20000000000 */
[----:B------:R-:W-:Y:S01]  /*7120*/  UMOV UR25, UR33 ;  /* 0x0000002100197c82 */ /* 0x000fe20008000000 */
[----:B------:R-:W-:Y:S01]  /*7130*/  UMOV UR28, UR36 ;  /* 0x00000024001c7c82 */ /* 0x000fe20008000000 */
[----:B------:R-:W-:Y:S01]  /*7140*/  UMOV UR27, UR35 ;  /* 0x00000023001b7c82 */ /* 0x000fe20008000000 */
[----:B------:R-:W-:Y:S01]  /*7150*/  UMOV UR17, UR33 ;  /* 0x0000002100117c82 */ /* 0x000fe20008000000 */
[----:B------:R-:W-:Y:S01]  /*7160*/  UMOV UR18, UR34 ;  /* 0x0000002200127c82 */ /* 0x000fe20008000000 */
[----:B------:R-:W-:Y:S01]  /*7170*/  UMOV UR20, UR36 ;  /* 0x0000002400147c82 */ /* 0x000fe20008000000 */
[----:B------:R0:W-:Y:S01]  /*7180*/  UTMALDG.3D [UR32], [UR14], desc[UR22] ;  /* 0x000016200e0075b4 */ /* 0x0001e20008011000 */
[----:B------:R-:W-:Y:S01]  /*7190*/  UMOV UR9, UR33 ;  /* 0x0000002100097c82 */ /* 0x000fe20008000000 */
[----:B------:R-:W-:Y:S01]  /*71a0*/  UMOV UR11, UR19 ;  /* 0x00000013000b7c82 */ /* 0x000fe20008000000 */
[----:B------:R-:W-:Y:S01]  /*71b0*/  UMOV UR12, UR36 ;  /* 0x00000024000c7c82 */ /* 0x000fe20008000000 */
[----:B------:R-:W-:Y:S01]  /*71c0*/  UMOV UR10, UR26 ;  /* 0x0000001a000a7c82 */ /* 0x000fe20008000000 */
[----:B------:R-:W-:-:S02]  /*71d0*/  LOP3.LUT R2, R2, R5, RZ, 0x3c, !PT ;  /* 0x0000000502027212 */ /* 0x000fc400078e3cff */
[----:B------:R-:W-:Y:S01]  /*71e0*/  SEL R3, R3, RZ, P1 ;  /* 0x000000ff03037207 */ /* 0x000fe20000800000 */
[----:B------:R0:W-:Y:S01]  /*71f0*/  UTMALDG.3D [UR24], [UR14], desc[UR22] ;  /* 0x000016180e0075b4 */ /* 0x0001e20008011000 */
[----:B------:R0:W-:Y:S01]  /*7200*/  UTMALDG.3D [UR16], [UR42], desc[UR22] ;  /* 0x000016102a0075b4 */ /* 0x0001e20008011000 */
[----:B------:R0:W-:Y:S02]  /*7210*/  UTMALDG.3D [UR8], [UR42], desc[UR22] ;  /* 0x000016082a0075b4 */ /* 0x0001e40008011000 */
[----:B0-----:R-:W-:Y:S05]  /*7220*/  @P2 BRA `(.L_x_169) ;  /* 0xfffffffc00142947 */ /* 0x001fea000383ffff */
.L_x_165:
[----:B------:R-:W-:Y:S05]  /*7230*/  BSYNC B1 ;  /* 0x0000000000017941 */ /* 0x000fea0003800000 */
.L_x_164:
[----:B------:R-:W-:Y:S01]  /*7240*/  LOP3.LUT P4, RZ, R9, 0xff, RZ, 0xc0, !PT ;  /* 0x000000ff09ff7812 */ /* 0x000fe2000788c0ff */
[----:B------:R-:W-:Y:S01]  /*7250*/  VIADD R0, R0, UR37 ;  /* 0x0000002500007c36 */ /* 0x000fe20008000000 */
[----:B------:R-:W-:Y:S01]  /*7260*/  ULDC.64 UR8, c[0x0][0x650] ;  /* 0x0001940000087ab9 */ /* 0x000fe20000000a00 */
[----:B------:R-:W-:Y:S01]  /*7270*/  BSSY B1, `(.L_x_170) ;  /* 0x000006f000017945 */ /* 0x000fe20003800000 */
[----:B------:R-:W-:Y:S01]  /*7280*/  IMAD.MOV.U32 R18, RZ, RZ, -0x1 ;  /* 0xffffffffff127424 */ /* 0x000fe200078e00ff */
[----:B------:R-:W-:Y:S01]  /*7290*/  PRMT R9, RZ, 0x7610, R9 ;  /* 0x00007610ff097816 */ /* 0x000fe20000000009 */
[----:B------:R-:W-:Y:S01]  /*72a0*/  IMAD.MOV.U32 R19, RZ, RZ, -0x1 ;  /* 0xffffffffff137424 */ /* 0x000fe200078e00ff */
[C---:B------:R-:W-:Y:S02]  /*72b0*/  ISETP.GT.U32.AND P1, PT, R0.reuse, 0x3, PT ;  /* 0x000000030000780c */ /* 0x040fe40003f24070 */
[----:B------:R-:W-:Y:S02]  /*72c0*/  SHF.R.U32.HI R2, RZ, 0x2, R0 ;  /* 0x00000002ff027819 */ /* 0x000fe40000011600 */
[----:B------:R-:W-:-:S02]  /*72d0*/  LOP3.LUT R0, R0, 0x3, RZ, 0xc0, !PT ;  /* 0x0000000300007812 */ /* 0x000fc400078ec0ff */
[----:B------:R-:W0:Y:S01]  /*72e0*/  @P4 S2R R4, SR_CgaCtaId ;  /* 0x0000000000044919 */ /* 0x000e220000008800 */
[----:B------:R-:W-:Y:S02]  /*72f0*/  @P4 MOV R3, 0x400 ;  /* 0x0000040000034802 */ /* 0x000fe40000000f00 */
[----:B------:R-:W-:-:S04]  /*7300*/  LOP3.LUT R2, R2, 0x1, RZ, 0xc0, !PT ;  /* 0x0000000102027812 */ /* 0x000fc800078ec0ff */
[----:B------:R-:W-:Y:S02]  /*7310*/  ISETP.NE.U32.AND P2, PT, R2, 0x1, PT ;  /* 0x000000010200780c */ /* 0x000fe40003f45070 */
[----:B0-----:R-:W-:Y:S01]  /*7320*/  @P4 LEA R3, R4, R3, 0x18 ;  /* 0x0000000304034211 */ /* 0x001fe200078ec0ff */
[----:B------:R-:W-:-:S03]  /*7330*/  IMAD.U32 R4, RZ, RZ, UR37 ;  /* 0x00000025ff047e24 */ /* 0x000fc6000f8e00ff */
[----:B------:R0:W-:Y:S01]  /*7340*/  @P4 SYNCS.ARRIVE.TRANS64.A1T0 RZ, [R3+URZ+0x78], RZ ;  /* 0x000078ff03ff49a7 */ /* 0x0001e2000810003f */
[----:B------:R-:W-:Y:S02]  /*7350*/  IADD3 R16, P4, R16, UR52, RZ ;  /* 0x0000003410107c10 */ /* 0x000fe4000ff9e0ff */
[----:B------:R-:W-:Y:S02]  /*7360*/  ISETP.LT.U32.AND P1, PT, R4, 0x4, P1 ;  /* 0x000000040400780c */ /* 0x000fe40000f21070 */
[----:B------:R-:W-:Y:S02]  /*7370*/  IADD3.X R17, R17, UR39, RZ, P4, !PT ;  /* 0x0000002711117c10 */ /* 0x000fe4000a7fe4ff */
[----:B------:R-:W-:Y:S02]  /*7380*/  ISETP.GE.U32.AND P4, PT, R16, UR8, PT ;  /* 0x0000000810007c0c */ /* 0x000fe4000bf86070 */
[----:B0-----:R-:W-:Y:S02]  /*7390*/  SEL R3, RZ, 0x1, !P1 ;  /* 0x00000001ff037807 */ /* 0x001fe40004800000 */
[----:B------:R-:W-:-:S02]  /*73a0*/  ISETP.GE.U32.AND.EX P1, PT, R17, UR9, PT, P4 ;  /* 0x0000000911007c0c */ /* 0x000fc4000bf26140 */
[----:B------:R-:W-:-:S04]  /*73b0*/  ISETP.GT.U32.AND P2, PT, R4, 0x3, !P2 ;  /* 0x000000030400780c */ /* 0x000fc80005744070 */
[----:B------:R-:W-:-:S04]  /*73c0*/  SEL R2, RZ, 0x1, !P2 ;  /* 0x00000001ff027807 */ /* 0x000fc80005000000 */
[--C-:B------:R-:W-:Y:S01]  /*73d0*/  LOP3.LUT R8, R2, R8, R3.reuse, 0x96, !PT ;  /* 0x0000000802087212 */ /* 0x100fe200078e9603 */
[----:B------:R-:W-:Y:S01]  /*73e0*/  IMAD.MOV.U32 R2, RZ, RZ, -0x1 ;  /* 0xffffffffff027424 */ /* 0x000fe200078e00ff */
[----:B------:R-:W-:Y:S01]  /*73f0*/  PRMT R3, RZ, 0x7610, R3 ;  /* 0x00007610ff037816 */ /* 0x000fe20000000003 */
[----:B------:R-:W-:Y:S06]  /*7400*/  @P1 BRA `(.L_x_171) ;  /* 0x0000000400541947 */ /* 0x000fec0003800000 */
[----:B------:R-:W0:Y:S01]  /*7410*/  S2UR UR7, SR_CTAID.X ;  /* 0x00000000000779c3 */ /* 0x000e220000002500 */
[----:B------:R-:W-:Y:S01]  /*7420*/  ULDC.64 UR8, c[0x0][0x628] ;  /* 0x00018a0000087ab9 */ /* 0x000fe20000000a00 */
[----:B------:R-:W-:Y:S01]  /*7430*/  ULDC UR10, c[0x0][0x150] ;  /* 0x00005400000a7ab9 */ /* 0x000fe20000000800 */
[----:B------:R-:W-:Y:S01]  /*7440*/  ISETP.NE.U32.AND P1, PT, RZ, UR8, PT ;  /* 0x00000008ff007c0c */ /* 0x000fe2000bf25070 */
[----:B------:R-:W-:Y:S01]  /*7450*/  ULDC UR11, c[0x0][0x630] ;  /* 0x00018c00000b7ab9 */ /* 0x000fe20000000800 */
[----:B------:R-:W-:Y:S01]  /*7460*/  ULDC UR14, c[0x0][0x154] ;  /* 0x00005500000e7ab9 */ /* 0x000fe20000000800 */
[----:B------:R-:W-:Y:S01]  /*7470*/  IMAD.MOV.U32 R2, RZ, RZ, R16 ;  /* 0x000000ffff027224 */ /* 0x000fe200078e0010 */
[----:B------:R-:W-:Y:S01]  /*7480*/  ISETP.NE.AND.EX P1, PT, RZ, UR9, PT, P1 ;  /* 0x00000009ff007c0c */ /* 0x000fe2000bf25310 */
[----:B------:R-:W1:Y:S01]  /*7490*/  S2UR UR12, SR_CTAID.Y ;  /* 0x00000000000c79c3 */ /* 0x000e620000002600 */
[----:B0-----:R-:W-:-:S05]  /*74a0*/  I2FP.F32.U32 R3, UR7 ;  /* 0x0000000700037c45 */ /* 0x001fca0008201000 */
[----:B------:R-:W-:Y:S01]  /*74b0*/  FMUL R10, R3, UR10 ;  /* 0x0000000a030a7c20 */ /* 0x000fe20008400000 */
[----:B------:R-:W-:-:S05]  /*74c0*/  IMAD.MOV.U32 R3, RZ, RZ, R17 ;  /* 0x000000ffff037224 */ /* 0x000fca00078e0011 */
[----:B------:R-:W-:Y:S05]  /*74d0*/  @!P1 BRA `(.L_x_172) ;  /* 0x0000000000289947 */ /* 0x000fea0003800000 */
[----:B------:R-:W-:Y:S02]  /*74e0*/  ULDC UR10, c[0x0][0x634] ;  /* 0x00018d00000a7ab9 */ /* 0x000fe40000000800 */
[----:B------:R-:W-:-:S05]  /*74f0*/  IADD3 R7, P1, R16, UR10, RZ ;  /* 0x0000000a10077c10 */ /* 0x000fca000ff3e0ff */
[----:B------:R-:W-:-:S04]  /*7500*/  IMAD.X R11, RZ, RZ, R17, P1 ;  /* 0x000000ffff0b7224 */ /* 0x000fc800008e0611 */
[----:B------:R-:W-:-:S04]  /*7510*/  IMAD.WIDE.U32 R4, R11, UR8, RZ ;  /* 0x000000080b047c25 */ /* 0x000fc8000f8e00ff */
[----:B------:R-:W-:-:S04]  /*7520*/  IMAD.WIDE.U32 R4, P1, R7, UR9, R4 ;  /* 0x0000000907047c25 */ /* 0x000fc8000f820004 */
[----:B------:R-:W-:-:S04]  /*7530*/  IMAD.WIDE.U32 R6, R7, UR8, RZ ;  /* 0x0000000807067c25 */ /* 0x000fc8000f8e00ff */
[----:B------:R-:W-:Y:S01]  /*7540*/  IMAD.X R3, RZ, RZ, RZ, P1 ;  /* 0x000000ffff037224 */ /* 0x000fe200008e06ff */
[----:B------:R-:W-:Y:S01]  /*7550*/  IADD3 RZ, P1, R7, R4, RZ ;  /* 0x0000000407ff7210 */ /* 0x000fe20007f3e0ff */
[----:B------:R-:W-:-:S04]  /*7560*/  IMAD.MOV.U32 R2, RZ, RZ, R5 ;  /* 0x000000ffff027224 */ /* 0x000fc800078e0005 */
[----:B------:R-:W-:-:S08]  /*7570*/  IMAD.WIDE.U32.X R2, R11, UR9, R2, P1 ;  /* 0x000000090b027c25 */ /* 0x000fd000088e0402 */
.L_x_172:
[--C-:B------:R-:W-:Y:S01]  /*7580*/  SHF.R.U64 R19, R2, UR11, R3.reuse ;  /* 0x0000000b02137c19 */ /* 0x100fe20008001203 */
[----:B------:R-:W0:Y:S01]  /*7590*/  F2I.U32.TRUNC.NTZ R10, R10 ;  /* 0x0000000a000a7305 */ /* 0x000e22000020f000 */
[----:B------:R-:W-:Y:S01]  /*75a0*/  SHF.R.U32.HI R2, RZ, UR11, R3 ;  /* 0x0000000bff027c19 */ /* 0x000fe20008011603 */
[----:B------:R-:W-:Y:S01]  /*75b0*/  ULDC.64 UR8, c[0x0][0x620] ;  /* 0x0001880000087ab9 */ /* 0x000fe20000000a00 */
[----:B------:R-:W-:Y:S01]  /*75c0*/  IADD3 R5, P1, RZ, -R19, RZ ;  /* 0x80000013ff057210 */ /* 0x000fe20007f3e0ff */
[----:B------:R-:W2:Y:S01]  /*75d0*/  LDC R15, c[0x0][0x610] ;  /* 0x00018400ff0f7b82 */ /* 0x000ea20000000800 */
[----:B-1----:R-:W-:Y:S01]  /*75e0*/  I2FP.F32.U32 R4, UR12 ;  /* 0x0000000c00047c45 */ /* 0x002fe20008201000 */
[----:B------:R-:W-:Y:S01]  /*75f0*/  ULDC UR11, c[0x0][0x658] ;  /* 0x00019600000b7ab9 */ /* 0x000fe20000000800 */
[----:B------:R-:W-:Y:S01]  /*7600*/  ULDC UR16, c[0x0][0x648] ;  /* 0x0001920000107ab9 */ /* 0x000fe20000000800 */
[----:B------:R-:W-:Y:S02]  /*7610*/  IMAD.X R2, RZ, RZ, ~R2, P1 ;  /* 0x000000ffff027224 */ /* 0x000fe400008e0e02 */
[----:B------:R-:W-:Y:S01]  /*7620*/  FMUL R6, R4, UR14 ;  /* 0x0000000e04067c20 */ /* 0x000fe20008400000 */
[----:B------:R-:W-:Y:S01]  /*7630*/  ULDC.64 UR14, c[0x0][0x640] ;  /* 0x00019000000e7ab9 */ /* 0x000fe20000000a00 */
[----:B------:R-:W-:Y:S01]  /*7640*/  IMAD R4, R2, UR8, RZ ;  /* 0x0000000802047c24 */ /* 0x000fe2000f8e02ff */
[----:B------:R-:W-:Y:S01]  /*7650*/  ISETP.NE.U32.AND P1, PT, RZ, UR14, PT ;  /* 0x0000000eff007c0c */ /* 0x000fe2000bf25070 */
[C---:B------:R-:W-:Y:S01]  /*7660*/  IMAD.WIDE.U32 R2, R5.reuse, UR8, R16 ;  /* 0x0000000805027c25 */ /* 0x040fe2000f8e0010 */
[----:B0-----:R-:W-:Y:S01]  /*7670*/  R2UR UR8, R10 ;  /* 0x000000000a0872ca */ /* 0x001fe200000e0000 */
[----:B------:R-:W0:Y:S01]  /*7680*/  F2I.U32.TRUNC.NTZ R6, R6 ;  /* 0x0000000600067305 */ /* 0x000e22000020f000 */
[----:B------:R-:W-:Y:S01]  /*7690*/  ISETP.NE.AND.EX P1, PT, RZ, UR15, PT, P1 ;  /* 0x0000000fff007c0c */ /* 0x000fe2000bf25310 */
[----:B------:R-:W-:Y:S01]  /*76a0*/  IMAD R5, R5, UR9, R4 ;  /* 0x0000000905057c24 */ /* 0x000fe2000f8e0204 */
[----:B------:R-:W-:-:S03]  /*76b0*/  ULDC UR9, c[0x0][0x618] ;  /* 0x0001860000097ab9 */ /* 0x000fc60000000800 */
[----:B------:R-:W-:-:S05]  /*76c0*/  IMAD.IADD R3, R3, 0x1, R5 ;  /* 0x0000000103037824 */ /* 0x000fca00078e0205 */
[--C-:B------:R-:W-:Y:S02]  /*76d0*/  SHF.R.U64 R10, R2, UR9, R3.reuse ;  /* 0x00000009020a7c19 */ /* 0x100fe40008001203 */
[----:B------:R-:W-:Y:S01]  /*76e0*/  SHF.R.U32.HI R3, RZ, UR9, R3 ;  /* 0x00000009ff037c19 */ /* 0x000fe20008011603 */
[----:B------:R-:W-:Y:S01]  /*76f0*/  ULDC UR9, c[0x0][0x608] ;  /* 0x0001820000097ab9 */ /* 0x000fe20000000800 */
[----:B0-----:R-:W-:Y:S02]  /*7700*/  R2UR UR10, R6 ;  /* 0x00000000060a72ca */ /* 0x001fe400000e0000 */
[--C-:B------:R-:W-:Y:S02]  /*7710*/  SHF.R.U64 R12, R10, UR9, R3.reuse ;  /* 0x000000090a0c7c19 */ /* 0x100fe40008001203 */
[----:B------:R-:W-:Y:S01]  /*7720*/  SHF.R.U32.HI R3, RZ, UR9, R3 ;  /* 0x00000009ff037c19 */ /* 0x000fe20008011603 */
[----:B------:R-:W-:-:S03]  /*7730*/  UIADD3 UR9, -UR8, URZ, URZ ;  /* 0x0000003f08097290 */ /* 0x000fc6000fffe13f */
[--C-:B------:R-:W-:Y:S01]  /*7740*/  SHF.R.U64 R13, R12, UR11, R3.reuse ;  /* 0x0000000b0c0d7c19 */ /* 0x100fe20008001203 */
[----:B------:R-:W-:Y:S01]  /*7750*/  ULDC UR8, c[0x0][0x144] ;  /* 0x0000510000087ab9 */ /* 0x000fe20000000800 */
[----:B------:R-:W-:-:S03]  /*7760*/  SHF.R.U32.HI R3, RZ, UR11, R3 ;  /* 0x0000000bff037c19 */ /* 0x000fc60008011603 */
[----:B------:R-:W-:Y:S01]  /*7770*/  IMAD.MOV.U32 R2, RZ, RZ, R13 ;  /* 0x000000ffff027224 */ /* 0x000fe200078e000d */
[----:B------:R-:W-:Y:S06]  /*7780*/  @!P1 BRA `(.L_x_173) ;  /* 0x0000000000289947 */ /* 0x000fec0003800000 */
        /* <DEDUP_REMOVED lines=10> */
.L_x_173:
[----:B------:R-:W-:Y:S01]  /*7830*/  UISETP.NE.AND UP0, UPT, UR38, URZ, UPT ;  /* 0x0000003f2600728c */ /* 0x000fe2000bf05270 */
[----:B------:R-:W-:Y:S01]  /*7840*/  SHF.R.U64 R3, R2, UR16, R3 ;  /* 0x0000001002037c19 */ /* 0x000fe20008001203 */
[----:B------:R-:W-:Y:S01]  /*7850*/  UIADD3 UR10, -UR10, URZ, URZ ;  /* 0x0000003f0a0a7290 */ /* 0x000fe2000fffe13f */
[----:B------:R-:W-:Y:S01]  /*7860*/  LOP3.LUT R2, R12, UR6, RZ, 0xc0, !PT ;  /* 0x000000060c027c12 */ /* 0x000fe2000f8ec0ff */
[----:B------:R-:W-:Y:S01]  /*7870*/  UIMAD UR7, UR8, UR9, UR7 ;  /* 0x00000009080772a4 */ /* 0x000fe2000f8e0207 */
[----:B------:R-:W-:Y:S01]  /*7880*/  LOP3.LUT R5, R10, UR4, RZ, 0xc0, !PT ;  /* 0x000000040a057c12 */ /* 0x000fe2000f8ec0ff */
[----:B------:R-:W-:Y:S01]  /*7890*/  IMAD.MOV R4, RZ, RZ, -R3 ;  /* 0x000000ffff047224 */ /* 0x000fe200078e0a03 */
[----:B------:R-:W-:Y:S01]  /*78a0*/  ULDC UR8, c[0x0][0x148] ;  /* 0x0000520000087ab9 */ /* 0x000fe20000000800 */
[----:B------:R-:W-:Y:S01]  /*78b0*/  IMAD R18, R3, UR5, R2 ;  /* 0x0000000503127c24 */ /* 0x000fe2000f8e0202 */
[----:B------:R-:W-:Y:S01]  /*78c0*/  PLOP3.LUT P1, PT, PT, PT, UP0, 0x80, 0x0 ;  /* 0x000000000000781c */ /* 0x000fe20003f2f008 */
[----:B------:R-:W-:Y:S01]  /*78d0*/  IMAD.MOV.U32 R3, RZ, RZ, 0x1 ;  /* 0x00000001ff037424 */ /* 0x000fe200078e00ff */
[----:B------:R-:W-:-:S03]  /*78e0*/  @UP0 UIMAD UR7, UR8, UR10, UR12 ;  /* 0x0000000a080702a4 */ /* 0x000fc6000f8e020c */
[----:B------:R-:W-:Y:S02]  /*78f0*/  ULDC UR8, c[0x0][0x638] ;  /* 0x00018e0000087ab9 */ /* 0x000fe40000000800 */
[----:B------:R-:W-:Y:S02]  /*7900*/  IMAD R2, R4, UR8, R13 ;  /* 0x0000000804027c24 */ /* 0x000fe4000f8e020d */
[----:B--2---:R-:W-:Y:S01]  /*7910*/  IMAD R18, R18, R15, UR7 ;  /* 0x0000000712127e24 */ /* 0x004fe2000f8e020f */
[----:B------:R-:W-:Y:S02]  /*7920*/  ULDC UR7, c[0x0][0x600] ;  /* 0x0001800000077ab9 */ /* 0x000fe40000000800 */
[----:B------:R-:W-:-:S05]  /*7930*/  IMAD R5, R2, UR7, R5 ;  /* 0x0000000702057c24 */ /* 0x000fca000f8e0205 */
[----:B------:R-:W-:Y:S02]  /*7940*/  SEL R2, R5, R18, !P1 ;  /* 0x0000001205027207 */ /* 0x000fe40004800000 */
[----:B------:R-:W-:-:S07]  /*7950*/  SEL R18, R18, R5, !P1 ;  /* 0x0000000512127207 */ /* 0x000fce0004800000 */
.L_x_171:
[----:B------:R-:W-:Y:S05]  /*7960*/  BSYNC B1 ;  /* 0x0000000000017941 */ /* 0x000fea0003800000 */
.L_x_170:
[----:B------:R-:W-:-:S13]  /*7970*/  LOP3.LUT P1, RZ, R3, 0xff, RZ, 0xc0, !PT ;  /* 0x000000ff03ff7812 */ /* 0x000fda000782c0ff */
[----:B------:R-:W-:Y:S05]  /*7980*/  @P1 BRA `(.L_x_174) ;  /* 0xfffffff400081947 */ /* 0x000fea000383ffff */
[----:B------:R-:W-:Y:S05]  /*7990*/  BSYNC B0 ;  /* 0x0000000000007941 */ /* 0x000fea0003800000 */
.L_x_162:
[----:B------:R-:W-:-:S03]  /*79a0*/  UMOV UR7, 0xffffffff ;  /* 0xffffffff00077882 */ /* 0x000fc60000000000 */
[----:B------:R-:W-:Y:S05]  /*79b0*/  BRA.DIV UR7, `(.L_x_175) ;  /* 0x0000000607447947 */ /* 0x000fea000b800000 */
[----:B------:R-:W-:-:S13]  /*79c0*/  ELECT P6, URZ, PT ;  /* 0x00000000003f782f */ /* 0x000fda00038c0000 */
.L_x_191:
[----:B------:R-:W-:Y:S04]  /*79d0*/  BSSY B0, `(.L_x_176) ;  /* 0x000002c000007945 */ /* 0x000fe80003800000 */
[----:B------:R-:W-:Y:S05]  /*79e0*/  @!P6 BRA `(.L_x_177) ;  /* 0x0000000000a8e947 */ /* 0x000fea0003800000 */
[----:B------:R-:W-:-:S04]  /*79f0*/  ULOP3.LUT UR7, UR40, 0x2, URZ, 0xfc, !UPT ;  /* 0x0000000228077892 */ /* 0x000fc8000f8efc3f */
[----:B------:R-:W-:-:S06]  /*7a00*/  UISETP.NE.AND UP0, UPT, UR7, 0x3, UPT ;  /* 0x000000030700788c */ /* 0x000fcc000bf05270 */
[----:B------:R-:W-:-:S13]  /*7a10*/  PLOP3.LUT P0, PT, PT, PT, UP0, 0x80, 0x0 ;  /* 0x000000000000781c */ /* 0x000fda0003f0f008 */
[----:B------:R-:W-:Y:S05]  /*7a20*/  @!P0 BRA `(.L_x_178) ;  /* 0x0000000000048947 */ /* 0x000fea0003800000 */
[----:B------:R-:W-:Y:S01]  /*7a30*/  BPT.TRAP 0x1 ;  /* 0x000000040000795c */ /* 0x000fe20000300000 */
.L_x_178:
[----:B------:R-:W0:Y:S01]  /*7a40*/  S2R R3, SR_CgaCtaId ;  /* 0x0000000000037919 */ /* 0x000e220000008800 */
[----:B------:R-:W-:-:S04]  /*7a50*/  MOV R2, 0x400 ;  /* 0x0000040000027802 */ /* 0x000fc80000000f00 */
[----:B0-----:R-:W-:Y:S02]  /*7a60*/  LEA R3, R3, R2, 0x18 ;  /* 0x0000000203037211 */ /* 0x001fe400078ec0ff */
[----:B------:R-:W-:-:S03]  /*7a70*/  SHF.L.U32 R2, R8, 0x1f, RZ ;  /* 0x0000001f08027819 */ /* 0x000fc600000006ff */
[----:B------:R-:W-:-:S04]  /*7a80*/  VIADD R3, R3, 0x20 ;  /* 0x0000002003037836 */ /* 0x000fc80000000000 */
[C---:B------:R-:W-:Y:S02]  /*7a90*/  IMAD R7, R0.reuse, 0x8, R3 ;  /* 0x0000000800077824 */ /* 0x040fe400078e0203 */
[----:B------:R-:W-:Y:S02]  /*7aa0*/  VIADD R0, R0, 0x1 ;  /* 0x0000000100007836 */ /* 0x000fe40000000000 */
[----:B------:R-:W0:Y:S03]  /*7ab0*/  SYNCS.PHASECHK.TRANS64.TRYWAIT P0, [R7+URZ], R2 ;  /* 0x00000002070075a7 */ /* 0x000e26000800017f */
[----:B------:R-:W-:-:S04]  /*7ac0*/  ISETP.NE.AND P1, PT, R0, 0x4, PT ;  /* 0x000000040000780c */ /* 0x000fc80003f25270 */
[----:B------:R-:W-:Y:S02]  /*7ad0*/  SEL R5, RZ, 0x1, P1 ;  /* 0x00000001ff057807 */ /* 0x000fe40000800000 */
[----:B------:R-:W-:Y:S02]  /*7ae0*/  SEL R0, R0, RZ, P1 ;  /* 0x000000ff00007207 */ /* 0x000fe40000800000 */
[----:B------:R-:W-:-:S03]  /*7af0*/  LOP3.LUT R5, R8, R5, RZ, 0x3c, !PT ;  /* 0x0000000508057212 */ /* 0x000fc600078e3cff */
[----:B------:R-:W-:Y:S01]  /*7b00*/  IMAD R9, R0, 0x8, R3 ;  /* 0x0000000800097824 */ /* 0x000fe200078e0203 */
[----:B------:R-:W-:Y:S01]  /*7b10*/  SHF.L.U32 R4, R5, 0x1f, RZ ;  /* 0x0000001f05047819 */ /* 0x000fe200000006ff */
[----:B0-----:R-:W-:Y:S06]  /*7b20*/  @!P0 BRA `(.L_x_179) ;  /* 0x0000000400088947 */ /* 0x001fec0003800000 */
.L_x_192:
[----:B------:R-:W1:Y:S01]  /*7b30*/  SYNCS.PHASECHK.TRANS64.TRYWAIT P0, [R9+URZ], R4 ;  /* 0x00000004090075a7 */ /* 0x000e62000800017f */
[----:B------:R-:W-:-:S05]  /*7b40*/  VIADD R0, R0, 0x1 ;  /* 0x0000000100007836 */ /* 0x000fca0000000000 */
[----:B------:R-:W-:-:S04]  /*7b50*/  ISETP.NE.AND P1, PT, R0, 0x4, PT ;  /* 0x000000040000780c */ /* 0x000fc80003f25270 */
[----:B0-----:R-:W-:Y:S02]  /*7b60*/  SEL R2, RZ, 0x1, P1 ;  /* 0x00000001ff027807 */ /* 0x001fe40000800000 */
[----:B------:R-:W-:Y:S02]  /*7b70*/  SEL R0, R0, RZ, P1 ;  /* 0x000000ff00007207 */ /* 0x000fe40000800000 */
[----:B------:R-:W-:-:S03]  /*7b80*/  LOP3.LUT R7, R5, R2, RZ, 0x3c, !PT ;  /* 0x0000000205077212 */ /* 0x000fc600078e3cff */
[----:B------:R-:W-:Y:S01]  /*7b90*/  IMAD R6, R0, 0x8, R3 ;  /* 0x0000000800067824 */ /* 0x000fe200078e0203 */
[----:B------:R-:W-:Y:S01]  /*7ba0*/  SHF.L.U32 R5, R7, 0x1f, RZ ;  /* 0x0000001f07057819 */ /* 0x000fe200000006ff */
[----:B-1----:R-:W-:Y:S06]  /*7bb0*/  @!P0 BRA `(.L_x_180) ;  /* 0x0000000000f88947 */ /* 0x002fec0003800000 */
.L_x_193:
[----:B------:R-:W1:Y:S01]  /*7bc0*/  SYNCS.PHASECHK.TRANS64.TRYWAIT P0, [R6+URZ], R5 ;  /* 0x00000005060075a7 */ /* 0x000e62000800017f */
[----:B------:R-:W-:-:S05]  /*7bd0*/  VIADD R0, R0, 0x1 ;  /* 0x0000000100007836 */ /* 0x000fca0000000000 */
[----:B------:R-:W-:-:S04]  /*7be0*/  ISETP.NE.AND P1, PT, R0, 0x4, PT ;  /* 0x000000040000780c */ /* 0x000fc80003f25270 */
[----:B------:R-:W-:Y:S02]  /*7bf0*/  SEL R2, RZ, 0x1, P1 ;  /* 0x00000001ff027807 */ /* 0x000fe40000800000 */
[----:B------:R-:W-:Y:S02]  /*7c00*/  SEL R0, R0, RZ, P1 ;  /* 0x000000ff00007207 */ /* 0x000fe40000800000 */
[----:B------:R-:W-:Y:S01]  /*7c10*/  LOP3.LUT R2, R7, R2, RZ, 0x3c, !PT ;  /* 0x0000000207027212 */ /* 0x000fe200078e3cff */
[----:B-1----:R-:W-:Y:S06]  /*7c20*/  @!P0 BRA `(.L_x_181) ;  /* 0x0000000000f08947 */ /* 0x002fec0003800000 */
.L_x_194:
[----:B------:R-:W-:Y:S01]  /*7c30*/  IMAD R3, R0, 0x8, R3 ;  /* 0x0000000800037824 */ /* 0x000fe200078e0203 */
[----:B------:R-:W-:-:S07]  /*7c40*/  SHF.L.U32 R0, R2, 0x1f, RZ ;  /* 0x0000001f02007819 */ /* 0x000fce00000006ff */
.L_x_182:
[----:B--2---:R2:W3:Y:S02]  /*7c50*/  SYNCS.PHASECHK.TRANS64.TRYWAIT P0, [R3+URZ], R0 ;  /* 0x00000000030075a7 */ /* 0x0044e4000800017f */
[----:B---3--:R-:W-:Y:S05]  /*7c60*/  @!P0 NANOSLEEP.SYNCS 0x989680 ;  /* 0x009896800000895d */ /* 0x008fea0003900000 */
[----:B------:R-:W3:Y:S02]  /*7c70*/  @!P0 SYNCS.PHASECHK.TRANS64 P0, [R3+URZ], R0 ;  /* 0x00000000030085a7 */ /* 0x000ee4000800007f */
[----:B---3--:R-:W-:Y:S05]  /*7c80*/  @!P0 BRA `(.L_x_182) ;  /* 0xfffffffc00f08947 */ /* 0x008fea000383ffff */
.L_x_177:
[----:B------:R-:W-:Y:S05]  /*7c90*/  BSYNC B0 ;  /* 0x0000000000007941 */ /* 0x000fea0003800000 */
.L_x_176:
[----:B------:R-:W-:Y:S05]  /*7ca0*/  EXIT ;  /* 0x000000000000794d */ /* 0x000fea0003800000 */
.L_x_14:
[----:B0-----:R0:W1:Y:S02]  /*7cb0*/  SYNCS.PHASECHK.TRANS64.TRYWAIT P0, [R95+URZ+-0x8], R0 ;  /* 0xfffff8005f0075a7 */ /* 0x001064000800017f */
[----:B-1----:R-:W-:Y:S05]  /*7cc0*/  @!P0 NANOSLEEP.SYNCS 0x989680 ;  /* 0x009896800000895d */ /* 0x002fea0003900000 */
[----:B------:R-:W1:Y:S02]  /*7cd0*/  @!P0 SYNCS.PHASECHK.TRANS64 P0, [R95+URZ+-0x8], R0 ;  /* 0xfffff8005f0085a7 */ /* 0x000e64000800007f */
[----:B-1----:R-:W-:Y:S05]  /*7ce0*/  @!P0 BRA `(.L_x_14) ;  /* 0xfffffffc00f08947 */ /* 0x002fea000383ffff */
[----:B------:R-:W-:Y:S05]  /*7cf0*/  BRA `(.L_x_183) ;  /* 0xffffff9800547947 */ /* 0x000fea000383ffff */
.L_x_19:
[----:B-1----:R1:W2:Y:S02]  /*7d00*/  SYNCS.PHASECHK.TRANS64.TRYWAIT P1, [R3+URZ], R0 ;  /* 0x00000000030075a7 */ /* 0x0022a4000802017f */
[----:B--2---:R-:W-:Y:S05]  /*7d10*/  @!P1 NANOSLEEP.SYNCS 0x989680 ;  /* 0x009896800000995d */ /* 0x004fea0003900000 */
[----:B------:R-:W2:Y:S02]  /*7d20*/  @!P1 SYNCS.PHASECHK.TRANS64 P1, [R3+URZ], R0 ;  /* 0x00000000030095a7 */ /* 0x000ea4000802007f */
[----:B--2---:R-:W-:Y:S05]  /*7d30*/  @!P1 BRA `(.L_x_19) ;  /* 0xfffffffc00f09947 */ /* 0x004fea000383ffff */
[----:B------:R-:W-:Y:S05]  /*7d40*/  BRA `(.L_x_18) ;  /* 0xffffff9800cc7947 */ /* 0x000fea000383ffff */
.L_x_24:
[----:B-1----:R-:W-:-:S04]  /*7d50*/  IMAD.U32 R4, RZ, RZ, UR4 ;  /* 0x00000004ff047e24 */ /* 0x002fc8000f8e00ff */
[----:B------:R1:W2:Y:S03]  /*7d60*/  SYNCS.PHASECHK.TRANS64.TRYWAIT P1, [R4+URZ], R3 ;  /* 0x00000003040075a7 */ /* 0x0002a6000802017f */
[----:B--2---:R-:W-:Y:S05]  /*7d70*/  @!P1 NANOSLEEP.SYNCS 0x989680 ;  /* 0x009896800000995d */ /* 0x004fea0003900000 */
[----:B------:R-:W2:Y:S02]  /*7d80*/  @!P1 SYNCS.PHASECHK.TRANS64 P1, [R4+URZ], R3 ;  /* 0x00000003040095a7 */ /* 0x000ea4000802007f */
[----:B--2---:R-:W-:Y:S05]  /*7d90*/  @!P1 BRA `(.L_x_24) ;  /* 0xfffffffc00ec9947 */ /* 0x004fea000383ffff */
[----:B------:R-:W-:Y:S05]  /*7da0*/  BRA `(.L_x_23) ;  /* 0xffffffa0000c7947 */ /* 0x000fea000383ffff */
.L_x_30:
[----:B0-----:R0:W1:Y:S02]  /*7db0*/  SYNCS.PHASECHK.TRANS64.TRYWAIT P0, [R95+URZ+0x8], R0 ;  /* 0x000008005f0075a7 */ /* 0x001064000800017f */
[----:B-1----:R-:W-:Y:S05]  /*7dc0*/  @!P0 NANOSLEEP.SYNCS 0x989680 ;  /* 0x009896800000895d */ /* 0x002fea0003900000 */
[----:B------:R-:W1:Y:S02]  /*7dd0*/  @!P0 SYNCS.PHASECHK.TRANS64 P0, [R95+URZ+0x8], R0 ;  /* 0x000008005f0085a7 */ /* 0x000e64000800007f */
[----:B-1----:R-:W-:Y:S05]  /*7de0*/  @!P0 BRA `(.L_x_30) ;  /* 0xfffffffc00f08947 */ /* 0x002fea000383ffff */
[----:B------:R-:W-:Y:S05]  /*7df0*/  BRA `(.L_x_184) ;  /* 0xffffffa400847947 */ /* 0x000fea000383ffff */
.L_x_163:
[----:B------:R-:W-:Y:S01]  /*7e00*/  BSSY B1, `(.L_x_185) ;  /* 0x0000006000017945 */ /* 0x000fe20003800000 */
[----:B------:R-:W-:-:S07]  /*7e10*/  IMAD.MOV.U32 R15, RZ, RZ, -0x1 ;  /* 0xffffffffff0f7424 */ /* 0x000fce00078e00ff */
[----:B------:R-:W-:Y:S05]  /*7e20*/  WARPSYNC.COLLECTIVE R15, `(.L_x_186) ;  /* 0x000000000f0c7348 */ /* 0x000fea0003c00000 */
[----:B------:R-:W-:Y:S02]  /*7e30*/  ELECT P6, UR62, PT ;  /* 0x00000000003e782f */ /* 0x000fe400038c0000 */
[----:B------:R-:W-:Y:S01]  /*7e40*/  MOV R14, UR62 ;  /* 0x0000003e000e7c02 */ /* 0x000fe20008000f00 */
[----:B------:R-:W-:Y:S10]  /*7e50*/  ENDCOLLECTIVE ;  /* 0x000000000000791b */ /* 0x000ff40003800000 */
.L_x_186:
[----:B------:R-:W-:Y:S05]  /*7e60*/  BSYNC B1 ;  /* 0x0000000000017941 */ /* 0x000fea0003800000 */
.L_x_185:
[----:B------:R-:W-:Y:S05]  /*7e70*/  BRA `(.L_x_187) ;  /* 0xffffffec00d87947 */ /* 0x000fea000383ffff */
.L_x_166:
[----:B-1----:R1:W2:Y:S02]  /*7e80*/  SYNCS.PHASECHK.TRANS64.TRYWAIT P1, [R7+URZ+0x20], R4 ;  /* 0x00002004070075a7 */ /* 0x0022a4000802017f */
[----:B--2---:R-:W-:Y:S05]  /*7e90*/  @!P1 NANOSLEEP.SYNCS 0x989680 ;  /* 0x009896800000995d */ /* 0x004fea0003900000 */
[----:B------:R-:W2:Y:S02]  /*7ea0*/  @!P1 SYNCS.PHASECHK.TRANS64 P1, [R7+URZ+0x20], R4 ;  /* 0x00002004070095a7 */ /* 0x000ea4000802007f */
[----:B--2---:R-:W-:Y:S05]  /*7eb0*/  @!P1 BRA `(.L_x_166) ;  /* 0xfffffffc00f09947 */ /* 0x004fea000383ffff */
[----:B------:R-:W-:Y:S05]  /*7ec0*/  BRA `(.L_x_188) ;  /* 0xfffffff0000c7947 */ /* 0x000fea000383ffff */
.L_x_175:
[----:B------:R-:W-:Y:S01]  /*7ed0*/  BSSY B0, `(.L_x_189) ;  /* 0x0000006000007945 */ /* 0x000fe20003800000 */
[----:B------:R-:W-:-:S07]  /*7ee0*/  IMAD.MOV.U32 R15, RZ, RZ, -0x1 ;  /* 0xffffffffff0f7424 */ /* 0x000fce00078e00ff */
[----:B------:R-:W-:Y:S05]  /*7ef0*/  WARPSYNC.COLLECTIVE R15, `(.L_x_190) ;  /* 0x000000000f0c7348 */ /* 0x000fea0003c00000 */
[----:B------:R-:W-:Y:S02]  /*7f00*/  ELECT P6, UR62, PT ;  /* 0x00000000003e782f */ /* 0x000fe400038c0000 */
[----:B------:R-:W-:Y:S01]  /*7f10*/  MOV R14, UR62 ;  /* 0x0000003e000e7c02 */ /* 0x000fe20008000f00 */
[----:B------:R-:W-:Y:S10]  /*7f20*/  ENDCOLLECTIVE ;  /* 0x000000000000791b */ /* 0x000ff40003800000 */
.L_x_190:
[----:B------:R-:W-:Y:S05]  /*7f30*/  BSYNC B0 ;  /* 0x0000000000007941 */ /* 0x000fea0003800000 */
.L_x_189:
[----:B------:R-:W-:Y:S05]  /*7f40*/  BRA `(.L_x_191) ;  /* 0xfffffff800a07947 */ /* 0x000fea000383ffff */
.L_x_179:
[----:B0-----:R0:W1:Y:S02]  /*7f50*/  SYNCS.PHASECHK.TRANS64.TRYWAIT P0, [R7+URZ], R2 ;  /* 0x00000002070075a7 */ /* 0x001064000800017f */
[----:B-1----:R-:W-:Y:S05]  /*7f60*/  @!P0 NANOSLEEP.SYNCS 0x989680 ;  /* 0x009896800000895d */ /* 0x002fea0003900000 */
[----:B------:R-:W1:Y:S02]  /*7f70*/  @!P0 SYNCS.PHASECHK.TRANS64 P0, [R7+URZ], R2 ;  /* 0x00000002070085a7 */ /* 0x000e64000800007f */
[----:B-1----:R-:W-:Y:S05]  /*7f80*/  @!P0 BRA `(.L_x_179) ;  /* 0xfffffffc00f08947 */ /* 0x002fea000383ffff */
[----:B------:R-:W-:Y:S05]  /*7f90*/  BRA `(.L_x_192) ;  /* 0xfffffff800e47947 */ /* 0x000fea000383ffff */
.L_x_180:
[----:B0-----:R0:W1:Y:S02]  /*7fa0*/  SYNCS.PHASECHK.TRANS64.TRYWAIT P0, [R9+URZ], R4 ;  /* 0x00000004090075a7 */ /* 0x001064000800017f */
[----:B-1----:R-:W-:Y:S05]  /*7fb0*/  @!P0 NANOSLEEP.SYNCS 0x989680 ;  /* 0x009896800000895d */ /* 0x002fea0003900000 */
[----:B------:R-:W1:Y:S02]  /*7fc0*/  @!P0 SYNCS.PHASECHK.TRANS64 P0, [R9+URZ], R4 ;  /* 0x00000004090085a7 */ /* 0x000e64000800007f */
[----:B-1----:R-:W-:Y:S05]  /*7fd0*/  @!P0 BRA `(.L_x_180) ;  /* 0xfffffffc00f08947 */ /* 0x002fea000383ffff */
[----:B------:R-:W-:Y:S05]  /*7fe0*/  BRA `(.L_x_193) ;  /* 0xfffffff800f47947 */ /* 0x000fea000383ffff */
.L_x_181:
[----:B-1----:R1:W2:Y:S02]  /*7ff0*/  SYNCS.PHASECHK.TRANS64.TRYWAIT P0, [R6+URZ], R5 ;  /* 0x00000005060075a7 */ /* 0x0022a4000800017f */
[----:B--2---:R-:W-:Y:S05]  /*8000*/  @!P0 NANOSLEEP.SYNCS 0x989680 ;  /* 0x009896800000895d */ /* 0x004fea0003900000 */
[----:B------:R-:W2:Y:S02]  /*8010*/  @!P0 SYNCS.PHASECHK.TRANS64 P0, [R6+URZ], R5 ;  /* 0x00000005060085a7 */ /* 0x000ea4000800007f */
[----:B--2---:R-:W-:Y:S05]  /*8020*/  @!P0 BRA `(.L_x_181) ;  /* 0xfffffffc00f08947 */ /* 0x004fea000383ffff */
[----:B------:R-:W-:Y:S05]  /*8030*/  BRA `(.L_x_194) ;  /* 0xfffffff800fc7947 */ /* 0x000fea000383ffff */
.L_x_195:
[----:B------:R-:W-:-:S00]  /*8040*/  BRA `(.L_x_195) ;  /* 0xfffffffc00fc7947 */ /* 0x000fc0000383ffff */
[----:B------:R-:W-:-:S00]  /*8050*/  NOP ;  /* 0x0000000000007918 */ /* 0x000fc00000000000 */
        /* <DEDUP_REMOVED lines=10> */
.L_x_196:


//--------------------- .nv.global.init           --------------------------
	.section	.nv.global.init,"aw",@progbits
.nv.global.init:
	.type		$str$22,@object
	.size		$str$22,($str$23 - $str$22)
$str$22:
        /*0000*/ 	.byte	0x6b, 0x5f, 0x74, 0x69, 0x6c, 0x65, 0x5f, 0x63, 0x6f, 0x75, 0x6e, 0x74, 0x20, 0x3e, 0x3d, 0x20
        /*0010*/ 	.byte	0x31, 0x00
	.type		$str$23,@object
	.size		$str$23,(__unnamed_1 - $str$23)
$str$23:
        /*0012*/ 	.byte	0x2f, 0x74, 0x6d, 0x70, 0x2f, 0x63, 0x75, 0x74, 0x6c, 0x61, 0x73, 0x73, 0x5f, 0x73, 0x77, 0x65
        /*0022*/ 	.byte	0x65, 0x70, 0x5f, 0x73, 0x72, 0x63, 0x2f, 0x69, 0x6e, 0x63, 0x6c, 0x75, 0x64, 0x65, 0x2f, 0x63
        /*0032*/ 	.byte	0x75, 0x74, 0x6c, 0x61, 0x73, 0x73, 0x2f, 0x67, 0x65, 0x6d, 0x6d, 0x2f, 0x63, 0x6f, 0x6c, 0x6c
        /*0042*/ 	.byte	0x65, 0x63, 0x74, 0x69, 0x76, 0x65, 0x2f, 0x73, 0x6d, 0x39, 0x30, 0x5f, 0x6d, 0x6d, 0x61, 0x5f
        /*0052*/ 	.byte	0x74, 0x6d, 0x61, 0x5f, 0x67, 0x6d, 0x6d, 0x61, 0x5f, 0x73, 0x73, 0x5f, 0x77, 0x61, 0x72, 0x70
        /*0062*/ 	.byte	0x73, 0x70, 0x65, 0x63, 0x69, 0x61, 0x6c, 0x69, 0x7a, 0x65, 0x64, 0x2e, 0x68, 0x70, 0x70, 0x00
	.type		__unnamed_1,@object
	.size		__unnamed_1,(.L_0 - __unnamed_1)
__unnamed_1:
        /*0072*/ 	.byte	0x76, 0x6f, 0x69, 0x64, 0x20, 0x63, 0x75, 0x74, 0x6c, 0x61, 0x73, 0x73, 0x3a, 0x3a, 0x67, 0x65
        /* <DEDUP_REMOVED lines=176> */
        /*0b82*/ 	.byte	0x3a, 0x69, 0x64, 0x65, 0x6e, 0x74, 0x69, 0x74, 0x79, 0x5d, 0x00
.L_0:


//--------------------- .nv.shared._ZN7cutlass13device_kernelINS_4gemm6kernel13GemmUniversalIN4cute5tupleIJiiiiEEENS1_10collective13CollectiveMmaINS1_34MainloopSm90TmaGmmaWarpSpecializedILi4ENS5_IJNS4_1CILi1EEESB_SB_EEENS1_32KernelTmaWarpSpecializedPingpongEEENS5_IJNSA_ILi64EEENSA_ILi128EEESF_EEENS_10tfloat32_tENS5_IJlSB_lEEESI_SJ_NS4_8TiledMMAINS4_8MMA_AtomIJNS4_4SM904GMMA30MMA_64x128x8_F32TF32TF32_SS_TNILNSN_7ScaleInE1ELSP_1EEEEEENS4_6LayoutISC_NS5_IJNSA_ILi0EEEST_ST_EEEEENS5_IJNS4_10UnderscoreESW_SW_EEEEENS4_13SM90_TMA_LOADENS4_14ComposedLayoutINS4_7SwizzleILi3ELi4ELi3EEENS4_18smem_ptr_flag_bitsILi32EEENSS_INS5_IJNSA_ILi8EEENSA_ILi32EEEEEENS5_IJS16_SB_EEEEEEEvNS4_8identityESZ_S1A_vS1B_EENS_8epilogue10collective6detail29Sm90TmaWarpSpecializedAdapterINS1E_15DefaultEpilogueISI_SJ_SJ_NS1D_6thread17LinearCombinationISI_Li1EffLNS1I_9ScaleType4KindE0ELNS_15FloatRoundStyleE2ESI_EENS1_15EpilogueDefaultEEEEEvvEEEEvNT_6ParamsE --------------------------
	.section	.nv.shared._ZN7cutlass13device_kernelINS_4gemm6kernel13GemmUniversalIN4cute5tupleIJiiiiEEENS1_10collective13CollectiveMmaINS1_34MainloopSm90TmaGmmaWarpSpecializedILi4ENS5_IJNS4_1CILi1EEESB_SB_EEENS1_32KernelTmaWarpSpecializedPingpongEEENS5_IJNSA_ILi64EEENSA_ILi128EEESF_EEENS_10tfloat32_tENS5_IJlSB_lEEESI_SJ_NS4_8TiledMMAINS4_8MMA_AtomIJNS4_4SM904GMMA30MMA_64x128x8_F32TF32TF32_SS_TNILNSN_7ScaleInE1ELSP_1EEEEEENS4_6LayoutISC_NS5_IJNSA_ILi0EEEST_ST_EEEEENS5_IJNS4_10UnderscoreESW_SW_EEEEENS4_13SM90_TMA_LOADENS4_14ComposedLayoutINS4_7SwizzleILi3ELi4ELi3EEENS4_18smem_ptr_flag_bitsILi32EEENSS_INS5_IJNSA_ILi8EEENSA_ILi32EEEEEENS5_IJS16_SB_EEEEEEEvNS4_8identityESZ_S1A_vS1B_EENS_8epilogue10collective6detail29Sm90TmaWarpSpecializedAdapterINS1E_15DefaultEpilogueISI_SJ_SJ_NS1D_6thread17LinearCombinationISI_Li1EffLNS1I_9ScaleType4KindE0ELNS_15FloatRoundStyleE2ESI_EENS1_15EpilogueDefaultEEEEEvvEEEEvNT_6ParamsE,"aw",@nobits
	.sectionflags	@""
	.align	16
	.zero		1024


//--------------------- .nv.shared.reserved.0     --------------------------
	.section	.nv.shared.reserved.0,"aw",@nobits
	.weak		__nv_reservedSMEM_offset_0_alias
	.size		__nv_reservedSMEM_offset_0_alias, 0, 0
	.other		__nv_reservedSMEM_offset_0_alias,@"STO_CUDA_RESERVED_SHARED STV_DEFAULT"
__nv_reservedSMEM_offset_0_alias:
	.zero		0


//--------------------- .nv.global                --------------------------
	.section	.nv.global,"aw",@nobits
.nv.global:
	.type		_ZN40_INTERNAL_24909b16_4_k_cu_6a79e233_280604cute1_E,@object
	.size		_ZN40_INTERNAL_24909b16_4_k_cu_6a79e233_280604cute1_E,(_ZN40_INTERNAL_24909b16_4_k_cu_6a79e233_280604cuda3std3__45__cpo6cbeginE - _ZN40_INTERNAL_24909b16_4_k_cu_6a79e233_280604cute1_E)
_ZN40_INTERNAL_24909b16_4_k_cu_6a79e233_280604cute1_E:
	.zero		1
	.type		_ZN40_INTERNAL_24909b16_4_k_cu_6a79e233_280604cuda3std3__45__cpo6cbeginE,@object
	.size		_ZN40_INTERNAL_24909b16_4_k_cu_6a79e233_280604cuda3std3__45__cpo6cbeginE,(_ZN40_INTERNAL_24909b16_4_k_cu_6a79e233_280604cuda3std3__48in_placeE - _ZN40_INTERNAL_24909b16_4_k_cu_6a79e233_280604cuda3std3__45__cpo6cbeginE)
_ZN40_INTERNAL_24909b16_4_k_cu_6a79e233_280604cuda3std3__45__cpo6cbeginE:
	.zero		1
	.type		_ZN40_INTERNAL_24909b16_4_k_cu_6a79e233_280604cuda3std3__48in_placeE,@object
	.size		_ZN40_INTERNAL_24909b16_4_k_cu_6a79e233_280604cuda3std3__48in_placeE,(_ZN40_INTERNAL_24909b16_4_k_cu_6a79e233_280604cuda3std6ranges3__45__cpo9iter_moveE - _ZN40_INTERNAL_24909b16_4_k_cu_6a79e233_280604cuda3std3__48in_placeE)
_ZN40_INTERNAL_24909b16_4_k_cu_6a79e233_280604cuda3std3__48in_placeE:
	.zero		1
	.type		_ZN40_INTERNAL_24909b16_4_k_cu_6a79e233_280604cuda3std6ranges3__45__cpo9iter_moveE,@object
	.size		_ZN40_INTERNAL_24909b16_4_k_cu_6a79e233_280604cuda3std6ranges3__45__cpo9iter_moveE,(_ZN40_INTERNAL_24909b16_4_k_cu_6a79e233_280604cuda3std3__45__cpo5beginE - _ZN40_INTERNAL_24909b16_4_k_cu_6a79e233_280604cuda3std6ranges3__45__cpo9iter_moveE)
_ZN40_INTERNAL_24909b16_4_k_cu_6a79e233_280604cuda3std6ranges3__45__cpo9iter_moveE:
	.zero		1
	.type		_ZN40_INTERNAL_24909b16_4_k_cu_6a79e233_280604cuda3std3__45__cpo5beginE,@object
	.size		_ZN40_INTERNAL_24909b16_4_k_cu_6a79e233_280604cuda3std3__45__cpo5beginE,(_ZN40_INTERNAL_24909b16_4_k_cu_6a79e233_280604cuda3std3__442_GLOBAL__N__24909b16_4_k_cu_6a79e233_280606ignoreE - _ZN40_INTERNAL_24909b16_4_k_cu_6a79e233_280604cuda3std3__45__cpo5beginE)
_ZN40_INTERNAL_24909b16_4_k_cu_6a79e233_280604cuda3std3__45__cpo5beginE:
	.zero		1
	.type		_ZN40_INTERNAL_24909b16_4_k_cu_6a79e233_280604cuda3std3__442_GLOBAL__N__24909b16_4_k_cu_6a79e233_280606ignoreE,@object
	.size		_ZN40_INTERNAL_24909b16_4_k_cu_6a79e233_280604cuda3std3__442_GLOBAL__N__24909b16_4_k_cu_6a79e233_280606ignoreE,(_ZN40_INTERNAL_24909b16_4_k_cu_6a79e233_280604cute7productE - _ZN40_INTERNAL_24909b16_4_k_cu_6a79e233_280604cuda3std3__442_GLOBAL__N__24909b16_4_k_cu_6a79e233_280606ignoreE)
_ZN40_INTERNAL_24909b16_4_k_cu_6a79e233_280604cuda3std3__442_GLOBAL__N__24909b16_4_k_cu_6a79e233_280606ignoreE:
	.zero		1
	.type		_ZN40_INTERNAL_24909b16_4_k_cu_6a79e233_280604cute7productE,@object
	.size		_ZN40_INTERNAL_24909b16_4_k_cu_6a79e233_280604cute7productE,(_ZN40_INTERNAL_24909b16_4_k_cu_6a79e233_280604cuda3std3__45__cpo3endE - _ZN40_INTERNAL_24909b16_4_k_cu_6a79e233_280604cute7productE)
_ZN40_INTERNAL_24909b16_4_k_cu_6a79e233_280604cute7productE:
	.zero		1
	.type		_ZN40_INTERNAL_24909b16_4_k_cu_6a79e233_280604cuda3std3__45__cpo3endE,@object
	.size		_ZN40_INTERNAL_24909b16_4_k_cu_6a79e233_280604cuda3std3__45__cpo3endE,(_ZN40_INTERNAL_24909b16_4_k_cu_6a79e233_280604cuda3std3__419piecewise_constructE - _ZN40_INTERNAL_24909b16_4_k_cu_6a79e233_280604cuda3std3__45__cpo3endE)
_ZN40_INTERNAL_24909b16_4_k_cu_6a79e233_280604cuda3std3__45__cpo3endE:
	.zero		1
	.type		_ZN40_INTERNAL_24909b16_4_k_cu_6a79e233_280604cuda3std3__419piecewise_constructE,@object
	.size		_ZN40_INTERNAL_24909b16_4_k_cu_6a79e233_280604cuda3std3__419piecewise_constructE,(_ZN40_INTERNAL_24909b16_4_k_cu_6a79e233_280604cuda3std3__45__cpo4cendE - _ZN40_INTERNAL_24909b16_4_k_cu_6a79e233_280604cuda3std3__419piecewise_constructE)
_ZN40_INTERNAL_24909b16_4_k_cu_6a79e233_280604cuda3std3__419piecewise_constructE:
	.zero		1
	.type		_ZN40_INTERNAL_24909b16_4_k_cu_6a79e233_280604cuda3std3__45__cpo4cendE,@object
	.size		_ZN40_INTERNAL_24909b16_4_k_cu_6a79e233_280604cuda3std3__45__cpo4cendE,(_ZN40_INTERNAL_24909b16_4_k_cu_6a79e233_280604cuda3std6ranges3__45__cpo4swapE - _ZN40_INTERNAL_24909b16_4_k_cu_6a79e233_280604cuda3std3__45__cpo4cendE)
_ZN40_INTERNAL_24909b16_4_k_cu_6a79e233_280604cuda3std3__45__cpo4cendE:
	.zero		1
	.type		_ZN40_INTERNAL_24909b16_4_k_cu_6a79e233_280604cuda3std6ranges3__45__cpo4swapE,@object
	.size		_ZN40_INTERNAL_24909b16_4_k_cu_6a79e233_280604cuda3std6ranges3__45__cpo4swapE,(.L_8 - _ZN40_INTERNAL_24909b16_4_k_cu_6a79e233_280604cuda3std6ranges3__45__cpo4swapE)
_ZN40_INTERNAL_24909b16_4_k_cu_6a79e233_280604cuda3std6ranges3__45__cpo4swapE:
	.zero		1
.L_8:


//--------------------- .nv.constant0._ZN7cutlass13device_kernelINS_4gemm6kernel13GemmUniversalIN4cute5tupleIJiiiiEEENS1_10collective13CollectiveMmaINS1_34MainloopSm90TmaGmmaWarpSpecializedILi4ENS5_IJNS4_1CILi1EEESB_SB_EEENS1_32KernelTmaWarpSpecializedPingpongEEENS5_IJNSA_ILi64EEENSA_ILi128EEESF_EEENS_10tfloat32_tENS5_IJlSB_lEEESI_SJ_NS4_8TiledMMAINS4_8MMA_AtomIJNS4_4SM904GMMA30MMA_64x128x8_F32TF32TF32_SS_TNILNSN_7ScaleInE1ELSP_1EEEEEENS4_6LayoutISC_NS5_IJNSA_ILi0EEEST_ST_EEEEENS5_IJNS4_10UnderscoreESW_SW_EEEEENS4_13SM90_TMA_LOADENS4_14ComposedLayoutINS4_7SwizzleILi3ELi4ELi3EEENS4_18smem_ptr_flag_bitsILi32EEENSS_INS5_IJNSA_ILi8EEENSA_ILi32EEEEEENS5_IJS16_SB_EEEEEEEvNS4_8identityESZ_S1A_vS1B_EENS_8epilogue10collective6detail29Sm90TmaWarpSpecializedAdapterINS1E_15DefaultEpilogueISI_SJ_SJ_NS1D_6thread17LinearCombinationISI_Li1EffLNS1I_9ScaleType4KindE0ELNS_15FloatRoundStyleE2ESI_EENS1_15EpilogueDefaultEEEEEvvEEEEvNT_6ParamsE --------------------------
	.section	.nv.constant0._ZN7cutlass13device_kernelINS_4gemm6kernel13GemmUniversalIN4cute5tupleIJiiiiEEENS1_10collective13CollectiveMmaINS1_34MainloopSm90TmaGmmaWarpSpecializedILi4ENS5_IJNS4_1CILi1EEESB_SB_EEENS1_32KernelTmaWarpSpecializedPingpongEEENS5_IJNSA_ILi64EEENSA_ILi128EEESF_EEENS_10tfloat32_tENS5_IJlSB_lEEESI_SJ_NS4_8TiledMMAINS4_8MMA_AtomIJNS4_4SM904GMMA30MMA_64x128x8_F32TF32TF32_SS_TNILNSN_7ScaleInE1ELSP_1EEEEEENS4_6LayoutISC_NS5_IJNSA_ILi0EEEST_ST_EEEEENS5_IJNS4_10UnderscoreESW_SW_EEEEENS4_13SM90_TMA_LOADENS4_14ComposedLayoutINS4_7SwizzleILi3ELi4ELi3EEENS4_18smem_ptr_flag_bitsILi32EEENSS_INS5_IJNSA_ILi8EEENSA_ILi32EEEEEENS5_IJS16_SB_EEEEEEEvNS4_8identityESZ_S1A_vS1B_EENS_8epilogue10collective6detail29Sm90TmaWarpSpecializedAdapterINS1E_15DefaultEpilogueISI_SJ_SJ_NS1D_6thread17LinearCombinationISI_Li1EffLNS1I_9ScaleType4KindE0ELNS_15FloatRoundStyleE2ESI_EENS1_15EpilogueDefaultEEEEEvvEEEEvNT_6ParamsE,"a",@progbits
	.sectionflags	@""
	.align	4
.nv.constant0._ZN7cutlass13device_kernelINS_4gemm6kernel13GemmUniversalIN4cute5tupleIJiiiiEEENS1_10collective13CollectiveMmaINS1_34MainloopSm90TmaGmmaWarpSpecializedILi4ENS5_IJNS4_1CILi1EEESB_SB_EEENS1_32KernelTmaWarpSpecializedPingpongEEENS5_IJNSA_ILi64EEENSA_ILi128EEESF_EEENS_10tfloat32_tENS5_IJlSB_lEEESI_SJ_NS4_8TiledMMAINS4_8MMA_AtomIJNS4_4SM904GMMA30MMA_64x128x8_F32TF32TF32_SS_TNILNSN_7ScaleInE1ELSP_1EEEEEENS4_6LayoutISC_NS5_IJNSA_ILi0EEEST_ST_EEEEENS5_IJNS4_10UnderscoreESW_SW_EEEEENS4_13SM90_TMA_LOADENS4_14ComposedLayoutINS4_7SwizzleILi3ELi4ELi3EEENS4_18smem_ptr_flag_bitsILi32EEENSS_INS5_IJNSA_ILi8EEENSA_ILi32EEEEEENS5_IJS16_SB_EEEEEEEvNS4_8identityESZ_S1A_vS1B_EENS_8epilogue10collective6detail29Sm90TmaWarpSpecializedAdapterINS1E_15DefaultEpilogueISI_SJ_SJ_NS1D_6thread17LinearCombinationISI_Li1EffLNS1I_9ScaleType4KindE0ELNS_15FloatRoundStyleE2ESI_EENS1_15EpilogueDefaultEEEEEvvEEEEvNT_6ParamsE:
	.zero		1664


//--------------------- SYMBOLS --------------------------

	.type		.nv.reservedSmem.offset0,@object
	.size		.nv.reservedSmem.offset0,0x4
	.type		__assertfail,@function
